// auto-generated by cutlass_sweep.gemm — config: {"arch": "sm_90", "cluster_m": 2, "cluster_n": 2, "dtype": "e5m2", "stages": 5, "tile_k": 64, "tile_m": 128, "tile_n": 128}
#include "cutlass/cutlass.h"
#include "cutlass/gemm/collective/collective_builder.hpp"
#include "cutlass/gemm/device/gemm_universal_adapter.h"
#include "cutlass/gemm/kernel/gemm_universal.hpp"
#include "cutlass/epilogue/collective/collective_builder.hpp"

using ElemA = cutlass::float_e5m2_t;
using ElemB = cutlass::float_e5m2_t;
using ElemCD = cutlass::float_e5m2_t;
using Acc  = float;
using TileShape    = cute::Shape<cute::_128, cute::_128, cute::_64>;
using ClusterShape = cute::Shape<cute::_2, cute::_2, cute::_1>;

using CollectiveEpilogue = typename cutlass::epilogue::collective::CollectiveBuilder<
    cutlass::arch::Sm90, cutlass::arch::OpClassTensorOp,
    TileShape, ClusterShape,
    cutlass::epilogue::collective::EpilogueTileAuto,
    Acc, Acc,
    ElemCD, cutlass::layout::RowMajor, 128 / cutlass::sizeof_bits<ElemCD>::value,
    ElemCD, cutlass::layout::RowMajor, 128 / cutlass::sizeof_bits<ElemCD>::value,
    cutlass::epilogue::collective::EpilogueScheduleAuto
  >::CollectiveOp;

using CollectiveMainloop = typename cutlass::gemm::collective::CollectiveBuilder<
    cutlass::arch::Sm90, cutlass::arch::OpClassTensorOp,
    ElemA, cutlass::layout::RowMajor, 128 / cutlass::sizeof_bits<ElemA>::value,
    ElemB, cutlass::layout::ColumnMajor, 128 / cutlass::sizeof_bits<ElemB>::value,
    Acc,
    TileShape, ClusterShape,
    cutlass::gemm::collective::StageCount<5>,
    cutlass::gemm::collective::KernelScheduleAuto
  >::CollectiveOp;

using GemmKernel = cutlass::gemm::kernel::GemmUniversal<
    cute::Shape<int,int,int,int>,
    CollectiveMainloop,
    CollectiveEpilogue
>;
using Gemm = cutlass::gemm::device::GemmUniversalAdapter<GemmKernel>;

// Force the device kernel symbol into the cubin without needing a host main.
auto* _anchor = &cutlass::device_kernel<GemmKernel>;


// ===== COMPILED SASS (sm_90a) =====

	.target	sm_90a

	.elftype	@"ET_EXEC"


//--------------------- .note.nv.tkinfo           --------------------------
	.section	.note.nv.tkinfo,"",@"SHT_NOTE"
	.sectionflags	@"SHF_NOTE_NV_TKINFO"
	.tkinfo
        /*0018*/ 	.word	0x00000002
        /*0030*/ 	.string	""
        /*0030*/ 	.string	"ptxas"
        /*0030*/ 	.string	"Cuda compilation tools, release 13.0, V13.0.88"
        /*0030*/ 	.string	"Build cuda_13.0.r13.0/compiler.36424714_0"
        /*0030*/ 	.string	"-arch sm_90a -m 64 "



//--------------------- .note.nv.cuinfo           --------------------------
	.section	.note.nv.cuinfo,"",@"SHT_NOTE"
	.sectionflags	@"SHF_NOTE_NV_CUINFO"
        /*0018*/ 	.short	0x0002
        /*001a*/ 	.short	0x005a
        /*001c*/ 	.short	0x0082
	.zero		2


//--------------------- .nv.info                  --------------------------
	.section	.nv.info,"",@"SHT_CUDA_INFO"
	.align	4


	//----- nvinfo : EIATTR_REGCOUNT
	.align		4
        /*0000*/ 	.byte	0x04, 0x2f
        /*0002*/ 	.short	(.L_12 - .L_11)
	.align		4
.L_11:
        /*0004*/ 	.word	index@(_ZN7cutlass13device_kernelINS_4gemm6kernel13GemmUniversalIN4cute5tupleIJiiiiEEENS1_10collective13CollectiveMmaINS1_37MainloopSm90TmaGmmaWarpSpecializedFP8ILi5ENS5_IJNS4_1CILi2EEESB_NSA_ILi1EEEEEENS1_35KernelTmaWarpSpecializedCooperativeEEENS5_IJNSA_ILi128EEESG_NSA_ILi64EEEEEENS_12float_e5m2_tENS5_IJlSC_lEEESJ_SK_NS4_8TiledMMAINS4_8MMA_AtomIJNS4_4SM904GMMA31MMA_64x128x32_F32E5M2E5M2_SS_TNILNSO_7ScaleInE1ELSQ_1EEEEEENS4_6LayoutINS5_IJSB_SC_SC_EEENS5_IJSC_NSA_ILi0EEESV_EEEEENS5_IJNS4_10UnderscoreESY_SY_EEEEENS4_23SM90_TMA_LOAD_MULTICASTENS4_14ComposedLayoutINS4_7SwizzleILi2ELi4ELi3EEENS4_18smem_ptr_flag_bitsILi8EEENST_INS5_IJNSA_ILi8EEESH_EEENS5_IJSH_SC_EEEEEEEvNS4_8identityES11_S1B_vS1C_EENS_8epilogue10collective6detail29Sm90TmaWarpSpecializedAdapterINS1F_15DefaultEpilogueISJ_SK_SK_NS1E_6thread17LinearCombinationISJ_Li1EffLNS1J_9ScaleType4KindE0ELNS_15FloatRoundStyleE2ESJ_EENS1_15EpilogueDefaultEEEEEvvEEEEvNT_6ParamsE)
        /*0008*/ 	.word	0x000000a8


	//----- nvinfo : EIATTR_FRAME_SIZE
	.align		4
.L_12:
        /*000c*/ 	.byte	0x04, 0x11
        /*000e*/ 	.short	(.L_14 - .L_13)
	.align		4
.L_13:
        /*0010*/ 	.word	index@(_ZN7cutlass13device_kernelINS_4gemm6kernel13GemmUniversalIN4cute5tupleIJiiiiEEENS1_10collective13CollectiveMmaINS1_37MainloopSm90TmaGmmaWarpSpecializedFP8ILi5ENS5_IJNS4_1CILi2EEESB_NSA_ILi1EEEEEENS1_35KernelTmaWarpSpecializedCooperativeEEENS5_IJNSA_ILi128EEESG_NSA_ILi64EEEEEENS_12float_e5m2_tENS5_IJlSC_lEEESJ_SK_NS4_8TiledMMAINS4_8MMA_AtomIJNS4_4SM904GMMA31MMA_64x128x32_F32E5M2E5M2_SS_TNILNSO_7ScaleInE1ELSQ_1EEEEEENS4_6LayoutINS5_IJSB_SC_SC_EEENS5_IJSC_NSA_ILi0EEESV_EEEEENS5_IJNS4_10UnderscoreESY_SY_EEEEENS4_23SM90_TMA_LOAD_MULTICASTENS4_14ComposedLayoutINS4_7SwizzleILi2ELi4ELi3EEENS4_18smem_ptr_flag_bitsILi8EEENST_INS5_IJNSA_ILi8EEESH_EEENS5_IJSH_SC_EEEEEEEvNS4_8identityES11_S1B_vS1C_EENS_8epilogue10collective6detail29Sm90TmaWarpSpecializedAdapterINS1F_15DefaultEpilogueISJ_SK_SK_NS1E_6thread17LinearCombinationISJ_Li1EffLNS1J_9ScaleType4KindE0ELNS_15FloatRoundStyleE2ESJ_EENS1_15EpilogueDefaultEEEEEvvEEEEvNT_6ParamsE)
        /*0014*/ 	.word	0x00000000


	//----- nvinfo : EIATTR_MIN_STACK_SIZE
	.align		4
.L_14:
        /*0018*/ 	.byte	0x04, 0x12
        /*001a*/ 	.short	(.L_16 - .L_15)
	.align		4
.L_15:
        /*001c*/ 	.word	index@(_ZN7cutlass13device_kernelINS_4gemm6kernel13GemmUniversalIN4cute5tupleIJiiiiEEENS1_10collective13CollectiveMmaINS1_37MainloopSm90TmaGmmaWarpSpecializedFP8ILi5ENS5_IJNS4_1CILi2EEESB_NSA_ILi1EEEEEENS1_35KernelTmaWarpSpecializedCooperativeEEENS5_IJNSA_ILi128EEESG_NSA_ILi64EEEEEENS_12float_e5m2_tENS5_IJlSC_lEEESJ_SK_NS4_8TiledMMAINS4_8MMA_AtomIJNS4_4SM904GMMA31MMA_64x128x32_F32E5M2E5M2_SS_TNILNSO_7ScaleInE1ELSQ_1EEEEEENS4_6LayoutINS5_IJSB_SC_SC_EEENS5_IJSC_NSA_ILi0EEESV_EEEEENS5_IJNS4_10UnderscoreESY_SY_EEEEENS4_23SM90_TMA_LOAD_MULTICASTENS4_14ComposedLayoutINS4_7SwizzleILi2ELi4ELi3EEENS4_18smem_ptr_flag_bitsILi8EEENST_INS5_IJNSA_ILi8EEESH_EEENS5_IJSH_SC_EEEEEEEvNS4_8identityES11_S1B_vS1C_EENS_8epilogue10collective6detail29Sm90TmaWarpSpecializedAdapterINS1F_15DefaultEpilogueISJ_SK_SK_NS1E_6thread17LinearCombinationISJ_Li1EffLNS1J_9ScaleType4KindE0ELNS_15FloatRoundStyleE2ESJ_EENS1_15EpilogueDefaultEEEEEvvEEEEvNT_6ParamsE)
        /*0020*/ 	.word	0x00000000
.L_16:


//--------------------- .nv.compat                --------------------------
	.section	.nv.compat,"",@"SHT_CUDA_COMPAT_INFO"
	.align	4
        /*0000*/ 	.byte	0x02, 0x09, 0x01, 0x00, 0x02, 0x02, 0x04, 0x00, 0x02, 0x05, 0x05, 0x00, 0x03, 0x07, 0x01, 0x01
        /*0010*/ 	.byte	0x02, 0x03, 0x01, 0x00, 0x02, 0x06, 0x01, 0x00, 0x04, 0x0b, 0x08, 0x00, 0x00, 0x00, 0x00, 0x00
        /*0020*/ 	.byte	0x00, 0x00, 0x00, 0x00


//--------------------- .nv.info._ZN7cutlass13device_kernelINS_4gemm6kernel13GemmUniversalIN4cute5tupleIJiiiiEEENS1_10collective13CollectiveMmaINS1_37MainloopSm90TmaGmmaWarpSpecializedFP8ILi5ENS5_IJNS4_1CILi2EEESB_NSA_ILi1EEEEEENS1_35KernelTmaWarpSpecializedCooperativeEEENS5_IJNSA_ILi128EEESG_NSA_ILi64EEEEEENS_12float_e5m2_tENS5_IJlSC_lEEESJ_SK_NS4_8TiledMMAINS4_8MMA_AtomIJNS4_4SM904GMMA31MMA_64x128x32_F32E5M2E5M2_SS_TNILNSO_7ScaleInE1ELSQ_1EEEEEENS4_6LayoutINS5_IJSB_SC_SC_EEENS5_IJSC_NSA_ILi0EEESV_EEEEENS5_IJNS4_10UnderscoreESY_SY_EEEEENS4_23SM90_TMA_LOAD_MULTICASTENS4_14ComposedLayoutINS4_7SwizzleILi2ELi4ELi3EEENS4_18smem_ptr_flag_bitsILi8EEENST_INS5_IJNSA_ILi8EEESH_EEENS5_IJSH_SC_EEEEEEEvNS4_8identityES11_S1B_vS1C_EENS_8epilogue10collective6detail29Sm90TmaWarpSpecializedAdapterINS1F_15DefaultEpilogueISJ_SK_SK_NS1E_6thread17LinearCombinationISJ_Li1EffLNS1J_9ScaleType4KindE0ELNS_15FloatRoundStyleE2ESJ_EENS1_15EpilogueDefaultEEEEEvvEEEEvNT_6ParamsE --------------------------
	.section	.nv.info._ZN7cutlass13device_kernelINS_4gemm6kernel13GemmUniversalIN4cute5tupleIJiiiiEEENS1_10collective13CollectiveMmaINS1_37MainloopSm90TmaGmmaWarpSpecializedFP8ILi5ENS5_IJNS4_1CILi2EEESB_NSA_ILi1EEEEEENS1_35KernelTmaWarpSpecializedCooperativeEEENS5_IJNSA_ILi128EEESG_NSA_ILi64EEEEEENS_12float_e5m2_tENS5_IJlSC_lEEESJ_SK_NS4_8TiledMMAINS4_8MMA_AtomIJNS4_4SM904GMMA31MMA_64x128x32_F32E5M2E5M2_SS_TNILNSO_7ScaleInE1ELSQ_1EEEEEENS4_6LayoutINS5_IJSB_SC_SC_EEENS5_IJSC_NSA_ILi0EEESV_EEEEENS5_IJNS4_10UnderscoreESY_SY_EEEEENS4_23SM90_TMA_LOAD_MULTICASTENS4_14ComposedLayoutINS4_7SwizzleILi2ELi4ELi3EEENS4_18smem_ptr_flag_bitsILi8EEENST_INS5_IJNSA_ILi8EEESH_EEENS5_IJSH_SC_EEEEEEEvNS4_8identityES11_S1B_vS1C_EENS_8epilogue10collective6detail29Sm90TmaWarpSpecializedAdapterINS1F_15DefaultEpilogueISJ_SK_SK_NS1E_6thread17LinearCombinationISJ_Li1EffLNS1J_9ScaleType4KindE0ELNS_15FloatRoundStyleE2ESJ_EENS1_15EpilogueDefaultEEEEEvvEEEEvNT_6ParamsE,"",@"SHT_CUDA_INFO"
	.sectionflags	@""
	.align	4


	//----- nvinfo : EIATTR_CUDA_API_VERSION
	.align		4
        /*0000*/ 	.byte	0x04, 0x37
        /*0002*/ 	.short	(.L_18 - .L_17)
.L_17:
        /*0004*/ 	.word	0x00000082


	//----- nvinfo : EIATTR_KPARAM_INFO
	.align		4
.L_18:
        /*0008*/ 	.byte	0x04, 0x17
        /*000a*/ 	.short	(.L_20 - .L_19)
.L_19:
        /*000c*/ 	.word	0x00000000
        /*0010*/ 	.short	0x0000
        /*0012*/ 	.short	0x0070
        /*0014*/ 	.byte	0x00, 0xf0, 0x01, 0x10


	//----- nvinfo : EIATTR_SPARSE_MMA_MASK
	.align		4
.L_20:
        /*0018*/ 	.byte	0x03, 0x50
        /*001a*/ 	.short	0x0000


	//----- nvinfo : EIATTR_MAXREG_COUNT
	.align		4
        /*001c*/ 	.byte	0x03, 0x1b
        /*001e*/ 	.short	0x00a8


	//----- nvinfo : EIATTR_NUM_BARRIERS
	.align		4
        /*0020*/ 	.byte	0x02, 0x4c
        /*0022*/ 	.byte	0x01
	.zero		1


	//----- nvinfo : EIATTR_MERCURY_ISA_VERSION
	.align		4
        /*0024*/ 	.byte	0x03, 0x5f
        /*0026*/ 	.short	0x0101


	//----- nvinfo : EIATTR_INT_WARP_WIDE_INSTR_OFFSETS
	.align		4
        /*0028*/ 	.byte	0x04, 0x31
        /*002a*/ 	.short	(.L_22 - .L_21)


	//   ....[0]....
.L_21:
        /*002c*/ 	.word	0x000004c0


	//   ....[1]....
        /*0030*/ 	.word	0x000004f0


	//   ....[2]....
        /*0034*/ 	.word	0x00000670


	//----- nvinfo : EIATTR_COOP_GROUP_MASK_REGIDS
	.align		4
.L_22:
        /*0038*/ 	.byte	0x04, 0x29
        /*003a*/ 	.short	(.L_24 - .L_23)


	//   ....[0]....
.L_23:
        /*003c*/ 	.word	0xffffffff


	//   ....[1]....
        /*0040*/ 	.word	0xffffffff


	//   ....[2]....
        /*0044*/ 	.word	0xffffffff


	//   ....[3]....
        /*0048*/ 	.word	0xffffffff


	//   ....[4]....
        /*004c*/ 	.word	0xffffffff


	//   ....[5]....
        /*0050*/ 	.word	0xffffffff


	//----- nvinfo : EIATTR_COOP_GROUP_INSTR_OFFSETS
	.align		4
.L_24:
        /*0054*/ 	.byte	0x04, 0x28
        /*0056*/ 	.short	(.L_26 - .L_25)


	//   ....[0]....
.L_25:
        /*0058*/ 	.word	0x00000060


	//   ....[1]....
        /*005c*/ 	.word	0x00000070


	//   ....[2]....
        /*0060*/ 	.word	0x00000130


	//   ....[3]....
        /*0064*/ 	.word	0x000002f0


	//   ....[4]....
        /*0068*/ 	.word	0x00000810


	//   ....[5]....
        /*006c*/ 	.word	0x00001290


	//----- nvinfo : EIATTR_REG_RECONFIG
	.align		4
.L_26:
        /*0070*/ 	.byte	0x01, 0x54
	.zero		2


	//----- nvinfo : EIATTR_MBARRIER_INSTR_OFFSETS
	.align		4
        /*0074*/ 	.byte	0x04, 0x39
        /*0076*/ 	.short	(.L_28 - .L_27)


	//   ....[0]....
.L_27:
        /*0078*/ 	.word	0x00000230
        /*007c*/ 	.word	0x000000ff
        /*0080*/ 	.word	0x00000000
        /*0084*/ 	.short	0x0100
        /*0086*/ 	.byte	0x08
	.zero		1


	//   ....[1]....
        /*0088*/ 	.word	0x00000240
        /*008c*/ 	.word	0x000000ff
        /*0090*/ 	.word	0x00000028
        /*0094*/ 	.short	0x0100
        /*0096*/ 	.byte	0x08
	.zero		1


	//   ....[2]....
        /*0098*/ 	.word	0x00000250
        /*009c*/ 	.word	0x000000ff
        /*00a0*/ 	.word	0x00000008
        /*00a4*/ 	.short	0x0100
        /*00a6*/ 	.byte	0x08
	.zero		1


	//   ....[3]....
        /*00a8*/ 	.word	0x00000260
        /*00ac*/ 	.word	0x000000ff
        /*00b0*/ 	.word	0x00000030
        /*00b4*/ 	.short	0x0100
        /*00b6*/ 	.byte	0x08
	.zero		1


	//   ....[4]....
        /*00b8*/ 	.word	0x00000270
        /*00bc*/ 	.word	0x000000ff
        /*00c0*/ 	.word	0x00000010
        /*00c4*/ 	.short	0x0100
        /*00c6*/ 	.byte	0x08
	.zero		1


	//   ....[5]....
        /*00c8*/ 	.word	0x00000280
        /*00cc*/ 	.word	0x000000ff
        /*00d0*/ 	.word	0x00000038
        /*00d4*/ 	.short	0x0100
        /*00d6*/ 	.byte	0x08
	.zero		1


	//   ....[6]....
        /*00d8*/ 	.word	0x00000290
        /*00dc*/ 	.word	0x000000ff
        /*00e0*/ 	.word	0x00000018
        /*00e4*/ 	.short	0x0100
        /*00e6*/ 	.byte	0x08
	.zero		1


	//   ....[7]....
        /*00e8*/ 	.word	0x000002a0
        /*00ec*/ 	.word	0x000000ff
        /*00f0*/ 	.word	0x00000040
        /*00f4*/ 	.short	0x0100
        /*00f6*/ 	.byte	0x08
	.zero		1


	//   ....[8]....
        /*00f8*/ 	.word	0x000002b0
        /*00fc*/ 	.word	0x000000ff
        /*0100*/ 	.word	0x00000020
        /*0104*/ 	.short	0x0100
        /*0106*/ 	.byte	0x08
	.zero		1


	//   ....[9]....
        /*0108*/ 	.word	0x000002c0
        /*010c*/ 	.word	0x000000ff
        /*0110*/ 	.word	0x00000048
        /*0114*/ 	.short	0x0100
        /*0116*/ 	.byte	0x08
	.zero		1


	//   ....[10]....
        /*0118*/ 	.word	0x00000700
        /*011c*/ 	.word	0x000000ff
        /*0120*/ 	.word	0x00000060
        /*0124*/ 	.short	0x0100
        /*0126*/ 	.byte	0x06
	.zero		1


	//   ....[11]....
        /*0128*/ 	.word	0x000007a0
        /*012c*/ 	.word	0x000000ff
        /*0130*/ 	.word	0x00000068
        /*0134*/ 	.short	0x0100
        /*0136*/ 	.byte	0x06
	.zero		1


	//   ....[12]....
        /*0138*/ 	.word	0x000017c0
        /*013c*/ 	.word	0x000000ff
        /*0140*/ 	.word	0x00000000
        /*0144*/ 	.short	0x010a
        /*0146*/ 	.byte	0x06
	.zero		1


	//   ....[13]....
        /*0148*/ 	.word	0x00001800
        /*014c*/ 	.word	0x000000ff
        /*0150*/ 	.word	0x00000000
        /*0154*/ 	.short	0x010a
        /*0156*/ 	.byte	0x06
	.zero		1


	//   ....[14]....
        /*0158*/ 	.word	0x00002130
        /*015c*/ 	.word	0x000000ff
        /*0160*/ 	.word	0x00000000
        /*0164*/ 	.short	0x010a
        /*0166*/ 	.byte	0x0c
	.zero		1


	//   ....[15]....
        /*0168*/ 	.word	0x00002170
        /*016c*/ 	.word	0x000000ff
        /*0170*/ 	.word	0x00000000
        /*0174*/ 	.short	0x010a
        /*0176*/ 	.byte	0x0c
	.zero		1


	//   ....[16]....
        /*0178*/ 	.word	0x000027a0
        /*017c*/ 	.word	0x0000008c
        /*0180*/ 	.word	0x00000000
        /*0184*/ 	.short	0x0101
        /*0186*/ 	.byte	0x3f
	.zero		1


	//   ....[17]....
        /*0188*/ 	.word	0x00002e40
        /*018c*/ 	.word	0x0000000c
        /*0190*/ 	.word	0x00000000
        /*0194*/ 	.short	0x0101
        /*0196*/ 	.byte	0x3f
	.zero		1


	//   ....[18]....
        /*0198*/ 	.word	0x00008800
        /*019c*/ 	.word	0x00000014
        /*01a0*/ 	.word	0x00000028
        /*01a4*/ 	.short	0x010a
        /*01a6*/ 	.byte	0x3f
	.zero		1


	//   ....[19]....
        /*01a8*/ 	.word	0x00008ba0
        /*01ac*/ 	.word	0x00000008
        /*01b0*/ 	.word	0x00000068
        /*01b4*/ 	.short	0x0101
        /*01b6*/ 	.byte	0x3f
	.zero		1


	//   ....[20]....
        /*01b8*/ 	.word	0x000092c0
        /*01bc*/ 	.word	0x00000006
        /*01c0*/ 	.word	0x00000000
        /*01c4*/ 	.short	0x010a
        /*01c6*/ 	.byte	0x3f
	.zero		1


	//   ....[21]....
        /*01c8*/ 	.word	0x00009340
        /*01cc*/ 	.word	0x00000007
        /*01d0*/ 	.word	0x00000000
        /*01d4*/ 	.short	0x010a
        /*01d6*/ 	.byte	0x3f
	.zero		1


	//   ....[22]....
        /*01d8*/ 	.word	0x000093d0
        /*01dc*/ 	.word	0x0000000a
        /*01e0*/ 	.word	0x00000000
        /*01e4*/ 	.short	0x010a
        /*01e6*/ 	.byte	0x3f
	.zero		1


	//   ....[23]....
        /*01e8*/ 	.word	0x00009460
        /*01ec*/ 	.word	0x0000000b
        /*01f0*/ 	.word	0x00000000
        /*01f4*/ 	.short	0x010a
        /*01f6*/ 	.byte	0x3f
	.zero		1


	//   ....[24]....
        /*01f8*/ 	.word	0x000094f0
        /*01fc*/ 	.word	0x00000003
        /*0200*/ 	.word	0x00000000
        /*0204*/ 	.short	0x010a
        /*0206*/ 	.byte	0x3f
	.zero		1


	//   ....[25]....
        /*0208*/ 	.word	0x00009560
        /*020c*/ 	.word	0x0000000d
        /*0210*/ 	.word	0x00000000
        /*0214*/ 	.short	0x010a
        /*0216*/ 	.byte	0x3f
	.zero		1


	//   ....[26]....
        /*0218*/ 	.word	0x000095c0
        /*021c*/ 	.word	0x00000091
        /*0220*/ 	.word	0x00000000
        /*0224*/ 	.short	0x010a
        /*0226*/ 	.byte	0x3f
	.zero		1


	//   ....[27]....
        /*0228*/ 	.word	0x00009690
        /*022c*/ 	.word	0x00000014
        /*0230*/ 	.word	0x00000028
        /*0234*/ 	.short	0x010a
        /*0236*/ 	.byte	0x3f
	.zero		1


	//   ....[28]....
        /*0238*/ 	.word	0x00009760
        /*023c*/ 	.word	0x00000006
        /*0240*/ 	.word	0x00000000
        /*0244*/ 	.short	0x010a
        /*0246*/ 	.byte	0x3f
	.zero		1


	//   ....[29]....
        /*0248*/ 	.word	0x000097b0
        /*024c*/ 	.word	0x00000007
        /*0250*/ 	.word	0x00000000
        /*0254*/ 	.short	0x010a
        /*0256*/ 	.byte	0x3f
	.zero		1


	//   ....[30]....
        /*0258*/ 	.word	0x00009800
        /*025c*/ 	.word	0x0000000a
        /*0260*/ 	.word	0x00000000
        /*0264*/ 	.short	0x010a
        /*0266*/ 	.byte	0x3f
	.zero		1


	//   ....[31]....
        /*0268*/ 	.word	0x00009850
        /*026c*/ 	.word	0x0000000b
        /*0270*/ 	.word	0x00000000
        /*0274*/ 	.short	0x010a
        /*0276*/ 	.byte	0x3f
	.zero		1


	//----- nvinfo : EIATTR_NUM_MBARRIERS
	.align		4
.L_28:
        /*0278*/ 	.byte	0x03, 0x38
        /*027a*/ 	.short	0x000c


	//----- nvinfo : EIATTR_EXIT_INSTR_OFFSETS
	.align		4
        /*027c*/ 	.byte	0x04, 0x1c
        /*027e*/ 	.short	(.L_30 - .L_29)


	//   ....[0]....
.L_29:
        /*0280*/ 	.word	0x00000970


	//   ....[1]....
        /*0284*/ 	.word	0x00001160


	//   ....[2]....
        /*0288*/ 	.word	0x00007e50


	//   ....[3]....
        /*028c*/ 	.word	0x000083b0


	//   ....[4]....
        /*0290*/ 	.word	0x00009540


	//----- nvinfo : EIATTR_MAX_THREADS
	.align		4
.L_30:
        /*0294*/ 	.byte	0x04, 0x05
        /*0296*/ 	.short	(.L_32 - .L_31)
.L_31:
        /*0298*/ 	.word	0x00000180
        /*029c*/ 	.word	0x00000001
        /*02a0*/ 	.word	0x00000001


	//----- nvinfo : EIATTR_CRS_STACK_SIZE
	.align		4
.L_32:
        /*02a4*/ 	.byte	0x04, 0x1e
        /*02a6*/ 	.short	(.L_34 - .L_33)
.L_33:
        /*02a8*/ 	.word	0x00000000


	//----- nvinfo : EIATTR_CBANK_PARAM_SIZE
	.align		4
.L_34:
        /*02ac*/ 	.byte	0x03, 0x19
        /*02ae*/ 	.short	0x0470


	//----- nvinfo : EIATTR_PARAM_CBANK
	.align		4
        /*02b0*/ 	.byte	0x04, 0x0a
        /*02b2*/ 	.short	(.L_36 - .L_35)
	.align		4
.L_35:
        /*02b4*/ 	.word	index@(.nv.constant0._ZN7cutlass13device_kernelINS_4gemm6kernel13GemmUniversalIN4cute5tupleIJiiiiEEENS1_10collective13CollectiveMmaINS1_37MainloopSm90TmaGmmaWarpSpecializedFP8ILi5ENS5_IJNS4_1CILi2EEESB_NSA_ILi1EEEEEENS1_35KernelTmaWarpSpecializedCooperativeEEENS5_IJNSA_ILi128EEESG_NSA_ILi64EEEEEENS_12float_e5m2_tENS5_IJlSC_lEEESJ_SK_NS4_8TiledMMAINS4_8MMA_AtomIJNS4_4SM904GMMA31MMA_64x128x32_F32E5M2E5M2_SS_TNILNSO_7ScaleInE1ELSQ_1EEEEEENS4_6LayoutINS5_IJSB_SC_SC_EEENS5_IJSC_NSA_ILi0EEESV_EEEEENS5_IJNS4_10UnderscoreESY_SY_EEEEENS4_23SM90_TMA_LOAD_MULTICASTENS4_14ComposedLayoutINS4_7SwizzleILi2ELi4ELi3EEENS4_18smem_ptr_flag_bitsILi8EEENST_INS5_IJNSA_ILi8EEESH_EEENS5_IJSH_SC_EEEEEEEvNS4_8identityES11_S1B_vS1C_EENS_8epilogue10collective6detail29Sm90TmaWarpSpecializedAdapterINS1F_15DefaultEpilogueISJ_SK_SK_NS1E_6thread17LinearCombinationISJ_Li1EffLNS1J_9ScaleType4KindE0ELNS_15FloatRoundStyleE2ESJ_EENS1_15EpilogueDefaultEEEEEvvEEEEvNT_6ParamsE)
        /*02b8*/ 	.short	0x0210
        /*02ba*/ 	.short	0x0470


	//----- nvinfo : EIATTR_SW_WAR
	.align		4
.L_36:
        /*02bc*/ 	.byte	0x04, 0x36
        /*02be*/ 	.short	(.L_38 - .L_37)
.L_37:
        /*02c0*/ 	.word	0x00000008
.L_38:


//--------------------- .nv.callgraph             --------------------------
	.section	.nv.callgraph,"",@"SHT_CUDA_CALLGRAPH"
	.align	4
	.sectionentsize	8
	.align		4
        /*0000*/ 	.word	0x00000000
	.align		4
        /*0004*/ 	.word	0xffffffff
	.align		4
        /*0008*/ 	.word	0x00000000
	.align		4
        /*000c*/ 	.word	0xfffffffe
	.align		4
        /*0010*/ 	.word	0x00000000
	.align		4
        /*0014*/ 	.word	0xfffffffd
	.align		4
        /*0018*/ 	.word	0x00000000
	.align		4
        /*001c*/ 	.word	0xfffffffc


//--------------------- .nv.constant4             --------------------------
	.section	.nv.constant4,"a",@progbits
	.align	8
	.align		8
.nv.constant4:
        /*0000*/ 	.dword	_ZN39_INTERNAL_e56c3638_4_k_cu_465fb0ec_56104cuda3std3__45__cpo5beginE
	.align		8
        /*0008*/ 	.dword	_ZN39_INTERNAL_e56c3638_4_k_cu_465fb0ec_56104cuda3std3__45__cpo3endE
	.align		8
        /*0010*/ 	.dword	_ZN39_INTERNAL_e56c3638_4_k_cu_465fb0ec_56104cuda3std3__45__cpo6cbeginE
	.align		8
        /*0018*/ 	.dword	_ZN39_INTERNAL_e56c3638_4_k_cu_465fb0ec_56104cuda3std3__45__cpo4cendE
	.align		8
        /*0020*/ 	.dword	_ZN39_INTERNAL_e56c3638_4_k_cu_465fb0ec_56104cuda3std3__441_GLOBAL__N__e56c3638_4_k_cu_465fb0ec_56106ignoreE
	.align		8
        /*0028*/ 	.dword	_ZN39_INTERNAL_e56c3638_4_k_cu_465fb0ec_56104cuda3std3__419piecewise_constructE
	.align		8
        /*0030*/ 	.dword	_ZN39_INTERNAL_e56c3638_4_k_cu_465fb0ec_56104cuda3std3__48in_placeE
	.align		8
        /*0038*/ 	.dword	_ZN39_INTERNAL_e56c3638_4_k_cu_465fb0ec_56104cuda3std6ranges3__45__cpo4swapE
	.align		8
        /*0040*/ 	.dword	_ZN39_INTERNAL_e56c3638_4_k_cu_465fb0ec_56104cuda3std6ranges3__45__cpo9iter_moveE
	.align		8
        /*0048*/ 	.dword	_ZN39_INTERNAL_e56c3638_4_k_cu_465fb0ec_56104cute7productE
	.align		8
        /*0050*/ 	.dword	_ZN39_INTERNAL_e56c3638_4_k_cu_465fb0ec_56104cute1_E


//--------------------- .text._ZN7cutlass13device_kernelINS_4gemm6kernel13GemmUniversalIN4cute5tupleIJiiiiEEENS1_10collective13CollectiveMmaINS1_37MainloopSm90TmaGmmaWarpSpecializedFP8ILi5ENS5_IJNS4_1CILi2EEESB_NSA_ILi1EEEEEENS1_35KernelTmaWarpSpecializedCooperativeEEENS5_IJNSA_ILi128EEESG_NSA_ILi64EEEEEENS_12float_e5m2_tENS5_IJlSC_lEEESJ_SK_NS4_8TiledMMAINS4_8MMA_AtomIJNS4_4SM904GMMA31MMA_64x128x32_F32E5M2E5M2_SS_TNILNSO_7ScaleInE1ELSQ_1EEEEEENS4_6LayoutINS5_IJSB_SC_SC_EEENS5_IJSC_NSA_ILi0EEESV_EEEEENS5_IJNS4_10UnderscoreESY_SY_EEEEENS4_23SM90_TMA_LOAD_MULTICASTENS4_14ComposedLayoutINS4_7SwizzleILi2ELi4ELi3EEENS4_18smem_ptr_flag_bitsILi8EEENST_INS5_IJNSA_ILi8EEESH_EEENS5_IJSH_SC_EEEEEEEvNS4_8identityES11_S1B_vS1C_EENS_8epilogue10collective6detail29Sm90TmaWarpSpecializedAdapterINS1F_15DefaultEpilogueISJ_SK_SK_NS1E_6thread17LinearCombinationISJ_Li1EffLNS1J_9ScaleType4KindE0ELNS_15FloatRoundStyleE2ESJ_EENS1_15EpilogueDefaultEEEEEvvEEEEvNT_6ParamsE --------------------------
	.section	.text._ZN7cutlass13device_kernelINS_4gemm6kernel13GemmUniversalIN4cute5tupleIJiiiiEEENS1_10collective13CollectiveMmaINS1_37MainloopSm90TmaGmmaWarpSpecializedFP8ILi5ENS5_IJNS4_1CILi2EEESB_NSA_ILi1EEEEEENS1_35KernelTmaWarpSpecializedCooperativeEEENS5_IJNSA_ILi128EEESG_NSA_ILi64EEEEEENS_12float_e5m2_tENS5_IJlSC_lEEESJ_SK_NS4_8TiledMMAINS4_8MMA_AtomIJNS4_4SM904GMMA31MMA_64x128x32_F32E5M2E5M2_SS_TNILNSO_7ScaleInE1ELSQ_1EEEEEENS4_6LayoutINS5_IJSB_SC_SC_EEENS5_IJSC_NSA_ILi0EEESV_EEEEENS5_IJNS4_10UnderscoreESY_SY_EEEEENS4_23SM90_TMA_LOAD_MULTICASTENS4_14ComposedLayoutINS4_7SwizzleILi2ELi4ELi3EEENS4_18smem_ptr_flag_bitsILi8EEENST_INS5_IJNSA_ILi8EEESH_EEENS5_IJSH_SC_EEEEEEEvNS4_8identityES11_S1B_vS1C_EENS_8epilogue10collective6detail29Sm90TmaWarpSpecializedAdapterINS1F_15DefaultEpilogueISJ_SK_SK_NS1E_6thread17LinearCombinationISJ_Li1EffLNS1J_9ScaleType4KindE0ELNS_15FloatRoundStyleE2ESJ_EENS1_15EpilogueDefaultEEEEEvvEEEEvNT_6ParamsE,"ax",@progbits
	.align	128
.text._ZN7cutlass13device_kernelINS_4gemm6kernel13GemmUniversalIN4cute5tupleIJiiiiEEENS1_10collective13CollectiveMmaINS1_37MainloopSm90TmaGmmaWarpSpecializedFP8ILi5ENS5_IJNS4_1CILi2EEESB_NSA_ILi1EEEEEENS1_35KernelTmaWarpSpecializedCooperativeEEENS5_IJNSA_ILi128EEESG_NSA_ILi64EEEEEENS_12float_e5m2_tENS5_IJlSC_lEEESJ_SK_NS4_8TiledMMAINS4_8MMA_AtomIJNS4_4SM904GMMA31MMA_64x128x32_F32E5M2E5M2_SS_TNILNSO_7ScaleInE1ELSQ_1EEEEEENS4_6LayoutINS5_IJSB_SC_SC_EEENS5_IJSC_NSA_ILi0EEESV_EEEEENS5_IJNS4_10UnderscoreESY_SY_EEEEENS4_23SM90_TMA_LOAD_MULTICASTENS4_14ComposedLayoutINS4_7SwizzleILi2ELi4ELi3EEENS4_18smem_ptr_flag_bitsILi8EEENST_INS5_IJNSA_ILi8EEESH_EEENS5_IJSH_SC_EEEEEEEvNS4_8identityES11_S1B_vS1C_EENS_8epilogue10collective6detail29Sm90TmaWarpSpecializedAdapterINS1F_15DefaultEpilogueISJ_SK_SK_NS1E_6thread17LinearCombinationISJ_Li1EffLNS1J_9ScaleType4KindE0ELNS_15FloatRoundStyleE2ESJ_EENS1_15EpilogueDefaultEEEEEvvEEEEvNT_6ParamsE:
        .type           _ZN7cutlass13device_kernelINS_4gemm6kernel13GemmUniversalIN4cute5tupleIJiiiiEEENS1_10collective13CollectiveMmaINS1_37MainloopSm90TmaGmmaWarpSpecializedFP8ILi5ENS5_IJNS4_1CILi2EEESB_NSA_ILi1EEEEEENS1_35KernelTmaWarpSpecializedCooperativeEEENS5_IJNSA_ILi128EEESG_NSA_ILi64EEEEEENS_12float_e5m2_tENS5_IJlSC_lEEESJ_SK_NS4_8TiledMMAINS4_8MMA_AtomIJNS4_4SM904GMMA31MMA_64x128x32_F32E5M2E5M2_SS_TNILNSO_7ScaleInE1ELSQ_1EEEEEENS4_6LayoutINS5_IJSB_SC_SC_EEENS5_IJSC_NSA_ILi0EEESV_EEEEENS5_IJNS4_10UnderscoreESY_SY_EEEEENS4_23SM90_TMA_LOAD_MULTICASTENS4_14ComposedLayoutINS4_7SwizzleILi2ELi4ELi3EEENS4_18smem_ptr_flag_bitsILi8EEENST_INS5_IJNSA_ILi8EEESH_EEENS5_IJSH_SC_EEEEEEEvNS4_8identityES11_S1B_vS1C_EENS_8epilogue10collective6detail29Sm90TmaWarpSpecializedAdapterINS1F_15DefaultEpilogueISJ_SK_SK_NS1E_6thread17LinearCombinationISJ_Li1EffLNS1J_9ScaleType4KindE0ELNS_15FloatRoundStyleE2ESJ_EENS1_15EpilogueDefaultEEEEEvvEEEEvNT_6ParamsE,@function
        .size           _ZN7cutlass13device_kernelINS_4gemm6kernel13GemmUniversalIN4cute5tupleIJiiiiEEENS1_10collective13CollectiveMmaINS1_37MainloopSm90TmaGmmaWarpSpecializedFP8ILi5ENS5_IJNS4_1CILi2EEESB_NSA_ILi1EEEEEENS1_35KernelTmaWarpSpecializedCooperativeEEENS5_IJNSA_ILi128EEESG_NSA_ILi64EEEEEENS_12float_e5m2_tENS5_IJlSC_lEEESJ_SK_NS4_8TiledMMAINS4_8MMA_AtomIJNS4_4SM904GMMA31MMA_64x128x32_F32E5M2E5M2_SS_TNILNSO_7ScaleInE1ELSQ_1EEEEEENS4_6LayoutINS5_IJSB_SC_SC_EEENS5_IJSC_NSA_ILi0EEESV_EEEEENS5_IJNS4_10UnderscoreESY_SY_EEEEENS4_23SM90_TMA_LOAD_MULTICASTENS4_14ComposedLayoutINS4_7SwizzleILi2ELi4ELi3EEENS4_18smem_ptr_flag_bitsILi8EEENST_INS5_IJNSA_ILi8EEESH_EEENS5_IJSH_SC_EEEEEEEvNS4_8identityES11_S1B_vS1C_EENS_8epilogue10collective6detail29Sm90TmaWarpSpecializedAdapterINS1F_15DefaultEpilogueISJ_SK_SK_NS1E_6thread17LinearCombinationISJ_Li1EffLNS1J_9ScaleType4KindE0ELNS_15FloatRoundStyleE2ESJ_EENS1_15EpilogueDefaultEEEEEvvEEEEvNT_6ParamsE,(.L_x_208 - _ZN7cutlass13device_kernelINS_4gemm6kernel13GemmUniversalIN4cute5tupleIJiiiiEEENS1_10collective13CollectiveMmaINS1_37MainloopSm90TmaGmmaWarpSpecializedFP8ILi5ENS5_IJNS4_1CILi2EEESB_NSA_ILi1EEEEEENS1_35KernelTmaWarpSpecializedCooperativeEEENS5_IJNSA_ILi128EEESG_NSA_ILi64EEEEEENS_12float_e5m2_tENS5_IJlSC_lEEESJ_SK_NS4_8TiledMMAINS4_8MMA_AtomIJNS4_4SM904GMMA31MMA_64x128x32_F32E5M2E5M2_SS_TNILNSO_7ScaleInE1ELSQ_1EEEEEENS4_6LayoutINS5_IJSB_SC_SC_EEENS5_IJSC_NSA_ILi0EEESV_EEEEENS5_IJNS4_10UnderscoreESY_SY_EEEEENS4_23SM90_TMA_LOAD_MULTICASTENS4_14ComposedLayoutINS4_7SwizzleILi2ELi4ELi3EEENS4_18smem_ptr_flag_bitsILi8EEENST_INS5_IJNSA_ILi8EEESH_EEENS5_IJSH_SC_EEEEEEEvNS4_8identityES11_S1B_vS1C_EENS_8epilogue10collective6detail29Sm90TmaWarpSpecializedAdapterINS1F_15DefaultEpilogueISJ_SK_SK_NS1E_6thread17LinearCombinationISJ_Li1EffLNS1J_9ScaleType4KindE0ELNS_15FloatRoundStyleE2ESJ_EENS1_15EpilogueDefaultEEEEEvvEEEEvNT_6ParamsE)
        .other          _ZN7cutlass13device_kernelINS_4gemm6kernel13GemmUniversalIN4cute5tupleIJiiiiEEENS1_10collective13CollectiveMmaINS1_37MainloopSm90TmaGmmaWarpSpecializedFP8ILi5ENS5_IJNS4_1CILi2EEESB_NSA_ILi1EEEEEENS1_35KernelTmaWarpSpecializedCooperativeEEENS5_IJNSA_ILi128EEESG_NSA_ILi64EEEEEENS_12float_e5m2_tENS5_IJlSC_lEEESJ_SK_NS4_8TiledMMAINS4_8MMA_AtomIJNS4_4SM904GMMA31MMA_64x128x32_F32E5M2E5M2_SS_TNILNSO_7ScaleInE1ELSQ_1EEEEEENS4_6LayoutINS5_IJSB_SC_SC_EEENS5_IJSC_NSA_ILi0EEESV_EEEEENS5_IJNS4_10UnderscoreESY_SY_EEEEENS4_23SM90_TMA_LOAD_MULTICASTENS4_14ComposedLayoutINS4_7SwizzleILi2ELi4ELi3EEENS4_18smem_ptr_flag_bitsILi8EEENST_INS5_IJNSA_ILi8EEESH_EEENS5_IJSH_SC_EEEEEEEvNS4_8identityES11_S1B_vS1C_EENS_8epilogue10collective6detail29Sm90TmaWarpSpecializedAdapterINS1F_15DefaultEpilogueISJ_SK_SK_NS1E_6thread17LinearCombinationISJ_Li1EffLNS1J_9ScaleType4KindE0ELNS_15FloatRoundStyleE2ESJ_EENS1_15EpilogueDefaultEEEEEvvEEEEvNT_6ParamsE,@"STO_CUDA_ENTRY STV_DEFAULT"
_ZN7cutlass13device_kernelINS_4gemm6kernel13GemmUniversalIN4cute5tupleIJiiiiEEENS1_10collective13CollectiveMmaINS1_37MainloopSm90TmaGmmaWarpSpecializedFP8ILi5ENS5_IJNS4_1CILi2EEESB_NSA_ILi1EEEEEENS1_35KernelTmaWarpSpecializedCooperativeEEENS5_IJNSA_ILi128EEESG_NSA_ILi64EEEEEENS_12float_e5m2_tENS5_IJlSC_lEEESJ_SK_NS4_8TiledMMAINS4_8MMA_AtomIJNS4_4SM904GMMA31MMA_64x128x32_F32E5M2E5M2_SS_TNILNSO_7ScaleInE1ELSQ_1EEEEEENS4_6LayoutINS5_IJSB_SC_SC_EEENS5_IJSC_NSA_ILi0EEESV_EEEEENS5_IJNS4_10UnderscoreESY_SY_EEEEENS4_23SM90_TMA_LOAD_MULTICASTENS4_14ComposedLayoutINS4_7SwizzleILi2ELi4ELi3EEENS4_18smem_ptr_flag_bitsILi8EEENST_INS5_IJNSA_ILi8EEESH_EEENS5_IJSH_SC_EEEEEEEvNS4_8identityES11_S1B_vS1C_EENS_8epilogue10collective6detail29Sm90TmaWarpSpecializedAdapterINS1F_15DefaultEpilogueISJ_SK_SK_NS1E_6thread17LinearCombinationISJ_Li1EffLNS1J_9ScaleType4KindE0ELNS_15FloatRoundStyleE2ESJ_EENS1_15EpilogueDefaultEEEEEvvEEEEvNT_6ParamsE:
[----:B------:R-:W-:Y:S01]  /*0000*/  LDC R1, c[0x0][0x28] ;  /* 0x00000a00ff017b82 */ /* 0x000fe20000000800 */
[----:B------:R-:W0:Y:S01]  /*0010*/  S2R R0, SR_TID.X ;  /* 0x0000000000007919 */ /* 0x000e220000002100 */
[----:B------:R-:W-:Y:S01]  /*0020*/  ELECT P0, URZ, PT ;  /* 0x00000000003f782f */ /* 0x000fe20003800000 */
[----:B------:R-:W-:Y:S01]  /*0030*/  BSSY B0, `(.L_x_0) ;  /* 0x000000f000007945 */ /* 0x000fe20003800000 */
[--C-:B0-----:R-:W-:Y:S02]  /*0040*/  SHF.R.U32.HI R2, RZ, 0x5, R0.reuse ;  /* 0x00000005ff027819 */ /* 0x101fe40000011600 */
[----:B------:R-:W-:-:S03]  /*0050*/  SHF.R.U32.HI R3, RZ, 0x7, R0 ;  /* 0x00000007ff037819 */ /* 0x000fc60000011600 */
[----:B------:R-:W0:Y:S04]  /*0060*/  SHFL.IDX PT, R7, R2, RZ, 0x1f ;  /* 0x00001fff02077589 */ /* 0x000e2800000e0000 */
[----:B------:R-:W1:Y:S01]  /*0070*/  SHFL.IDX PT, R3, R3, RZ, 0x1f ;  /* 0x00001fff03037589 */ /* 0x000e6200000e0000 */
[----:B0-----:R-:W-:-:S13]  /*0080*/  ISETP.NE.OR P0, PT, R7, RZ, !P0 ;  /* 0x000000ff0700720c */ /* 0x001fda0004705670 */
[----:B-1----:R-:W-:Y:S05]  /*0090*/  @P0 BRA `(.L_x_1) ;  /* 0x0000000000200947 */ /* 0x002fea0003800000 */
[----:B------:R-:W-:Y:S02]  /*00a0*/  ULDC.64 UR4, c[0x0][0x198] ;  /* 0x0000660000047ab9 */ /* 0x000fe40000000a00 */
[----:B------:R-:W-:Y:S02]  /*00b0*/  UIADD3 UR6, UP0, UR4, 0xf0, URZ ;  /* 0x000000f004067890 */ /* 0x000fe4000ff1e03f */
[----:B------:R-:W-:Y:S02]  /*00c0*/  UIADD3 UR4, UP1, UR4, 0x1f0, URZ ;  /* 0x000001f004047890 */ /* 0x000fe4000ff3e03f */
[----:B------:R-:W-:Y:S02]  /*00d0*/  UIADD3.X UR7, URZ, UR5, URZ, UP0, !UPT ;  /* 0x000000053f077290 */ /* 0x000fe400087fe43f */
[----:B------:R-:W-:-:S07]  /*00e0*/  UIADD3.X UR5, URZ, UR5, URZ, UP1, !UPT ;  /* 0x000000053f057290 */ /* 0x000fce0008ffe43f */
[----:B------:R0:W-:Y:S02]  /*00f0*/  UTMACCTL.PF [UR6] ;  /* 0x00000000060079b9 */ /* 0x0001e40008040000 */
[----:B------:R0:W-:Y:S02]  /*0100*/  UTMACCTL.PF [UR4] ;  /* 0x00000000040079b9 */ /* 0x0001e40008040000 */
[----:B0-----:R-:W-:Y:S01]  /*0110*/  NOP ;  /* 0x0000000000007918 */ /* 0x001fe20000000000 */
.L_x_1:
[----:B------:R-:W-:Y:S05]  /*0120*/  BSYNC B0 ;  /* 0x0000000000007941 */ /* 0x000fea0003800000 */
.L_x_0:
[----:B------:R-:W0:Y:S02]  /*0130*/  SHFL.IDX PT, R4, R2, RZ, 0x1f ;  /* 0x00001fff02047589 */ /* 0x000e2400000e0000 */
[----:B0-----:R-:W-:-:S13]  /*0140*/  ISETP.NE.AND P0, PT, R4, RZ, PT ;  /* 0x000000ff0400720c */ /* 0x001fda0003f05270 */
[----:B------:R-:W-:Y:S05]  /*0150*/  @P0 BRA `(.L_x_2) ;  /* 0x0000000000600947 */ /* 0x000fea0003800000 */
[----:B------:R-:W0:Y:S01]  /*0160*/  S2UR UR8, SR_CgaCtaId ;  /* 0x00000000000879c3 */ /* 0x000e220000008800 */
[----:B------:R-:W-:Y:S01]  /*0170*/  UMOV UR4, 0x400 ;  /* 0x0000040000047882 */ /* 0x000fe20000000000 */
[----:B------:R-:W-:Y:S01]  /*0180*/  UMOV UR5, 0x1 ;  /* 0x0000000100057882 */ /* 0x000fe20000000000 */
[----:B------:R-:W-:Y:S01]  /*0190*/  UMOV UR6, 0x6 ;  /* 0x0000000600067882 */ /* 0x000fe20000000000 */
[----:B------:R-:W-:Y:S01]  /*01a0*/  ELECT P0, URZ, PT ;  /* 0x00000000003f782f */ /* 0x000fe20003800000 */
[----:B------:R-:W-:-:S04]  /*01b0*/  UIADD3 UR6, -UR6, 0x100000, URZ ;  /* 0x0010000006067890 */ /* 0x000fc8000fffe13f */
[----:B------:R-:W-:Y:S02]  /*01c0*/  USHF.L.U32 UR7, UR6, 0xb, URZ ;  /* 0x0000000b06077899 */ /* 0x000fe4000800063f */
[----:B------:R-:W-:Y:S02]  /*01d0*/  USHF.L.U32 UR6, UR6, 0x1, URZ ;  /* 0x0000000106067899 */ /* 0x000fe4000800063f */
[----:B0-----:R-:W-:Y:S02]  /*01e0*/  ULEA UR8, UR8, UR4, 0x18 ;  /* 0x0000000408087291 */ /* 0x001fe4000f8ec03f */
[----:B------:R-:W-:-:S04]  /*01f0*/  UIADD3 UR4, -UR5, 0x100000, URZ ;  /* 0x0010000005047890 */ /* 0x000fc8000fffe13f */
[----:B------:R-:W-:Y:S02]  /*0200*/  USHF.L.U32 UR5, UR4, 0xb, URZ ;  /* 0x0000000b04057899 */ /* 0x000fe4000800063f */
[----:B------:R-:W-:Y:S01]  /*0210*/  USHF.L.U32 UR4, UR4, 0x1, URZ ;  /* 0x0000000104047899 */ /* 0x000fe2000800063f */
[----:B------:R-:W0:Y:S11]  /*0220*/  FENCE.VIEW.ASYNC.S ;  /* 0x00000000000073c6 */ /* 0x000e360000000000 */
[----:B0-----:R0:W1:Y:S01]  /*0230*/  SYNCS.EXCH.64 URZ, [UR8], UR4 ;  /* 0x00000004083f75b2 */ /* 0x0010620008000100 */
[----:B------:R0:W2:Y:S01]  /*0240*/  SYNCS.EXCH.64 URZ, [UR8+0x28], UR6 ;  /* 0x00002806083f75b2 */ /* 0x0000a20008000100 */
[----:B------:R0:W3:Y:S01]  /*0250*/  SYNCS.EXCH.64 URZ, [UR8+0x8], UR4 ;  /* 0x00000804083f75b2 */ /* 0x0000e20008000100 */
[----:B------:R0:W4:Y:S01]  /*0260*/  SYNCS.EXCH.64 URZ, [UR8+0x30], UR6 ;  /* 0x00003006083f75b2 */ /* 0x0001220008000100 */
[----:B------:R0:W0:Y:S01]  /*0270*/  SYNCS.EXCH.64 URZ, [UR8+0x10], UR4 ;  /* 0x00001004083f75b2 */ /* 0x0000220008000100 */
[----:B------:R0:W0:Y:S01]  /*0280*/  SYNCS.EXCH.64 URZ, [UR8+0x38], UR6 ;  /* 0x00003806083f75b2 */ /* 0x0000220008000100 */
[----:B------:R0:W0:Y:S01]  /*0290*/  SYNCS.EXCH.64 URZ, [UR8+0x18], UR4 ;  /* 0x00001804083f75b2 */ /* 0x0000220008000100 */
[----:B------:R0:W0:Y:S01]  /*02a0*/  SYNCS.EXCH.64 URZ, [UR8+0x40], UR6 ;  /* 0x00004006083f75b2 */ /* 0x0000220008000100 */
[----:B------:R0:W0:Y:S01]  /*02b0*/  SYNCS.EXCH.64 URZ, [UR8+0x20], UR4 ;  /* 0x00002004083f75b2 */ /* 0x0000220008000100 */
[----:B------:R0:W0:Y:S01]  /*02c0*/  SYNCS.EXCH.64 URZ, [UR8+0x48], UR6 ;  /* 0x00004806083f75b2 */ /* 0x0000220008000100 */
[----:B------:R-:W-:Y:S01]  /*02d0*/  NOP ;  /* 0x0000000000007918 */ /* 0x000fe20000000000 */
.L_x_2:
[----:B------:R-:W-:Y:S01]  /*02e0*/  SHF.R.S32.HI R5, RZ, 0x1f, R0 ;  /* 0x0000001fff057819 */ /* 0x000fe20000011400 */
[----:B------:R-:W5:Y:S01]  /*02f0*/  SHFL.IDX PT, R2, R2, RZ, 0x1f ;  /* 0x00001fff02027589 */ /* 0x000f6200000e0000 */
[----:B0-----:R-:W0:Y:S01]  /*0300*/  S2UR UR8, SR_CTAID.X ;  /* 0x00000000000879c3 */ /* 0x001e220000002500 */
[----:B------:R-:W-:Y:S02]  /*0310*/  ELECT P0, URZ, PT ;  /* 0x00000000003f782f */ /* 0x000fe40003800000 */
[----:B------:R-:W-:Y:S01]  /*0320*/  LEA.HI R5, R5, R0, RZ, 0x7 ;  /* 0x0000000005057211 */ /* 0x000fe200078f38ff */
[----:B------:R-:W1:Y:S01]  /*0330*/  S2R R8, SR_CTAID.Y ;  /* 0x0000000000087919 */ /* 0x000e620000002600 */
[----:B------:R-:W-:Y:S01]  /*0340*/  SHF.R.S32.HI R11, RZ, 0x1f, R4 ;  /* 0x0000001fff0b7819 */ /* 0x000fe20000011404 */
[----:B------:R-:W-:Y:S01]  /*0350*/  ULDC UR4, c[0x0][0x150] ;  /* 0x0000540000047ab9 */ /* 0x000fe20000000800 */
[----:B------:R-:W-:Y:S01]  /*0360*/  LOP3.LUT R5, R5, 0xffffff80, RZ, 0xc0, !PT ;  /* 0xffffff8005057812 */ /* 0x000fe200078ec0ff */
[----:B------:R-:W-:Y:S01]  /*0370*/  VIADD R16, R3, 0xffffffff ;  /* 0xffffffff03107836 */ /* 0x000fe20000000000 */
[----:B------:R-:W-:Y:S01]  /*0380*/  LEA.HI R11, R11, R4, RZ, 0x2 ;  /* 0x000000040b0b7211 */ /* 0x000fe200078f10ff */
[----:B------:R-:W2:Y:S01]  /*0390*/  LDC R12, c[0x0][0x144] ;  /* 0x00005100ff0c7b82 */ /* 0x000ea20000000800 */
[----:B------:R-:W-:Y:S01]  /*03a0*/  NOP ;  /* 0x0000000000007918 */ /* 0x000fe20000000000 */
[----:B------:R-:W-:Y:S01]  /*03b0*/  IMAD.IADD R6, R0, 0x1, -R5 ;  /* 0x0000000100067824 */ /* 0x000fe200078e0a05 */
[----:B------:R-:W-:Y:S01]  /*03c0*/  LOP3.LUT R11, R11, 0x3ffffffc, RZ, 0xc0, !PT ;  /* 0x3ffffffc0b0b7812 */ /* 0x000fe200078ec0ff */
[----:B------:R-:W-:Y:S01]  /*03d0*/  NOP ;  /* 0x0000000000007918 */ /* 0x000fe20000000000 */
[----:B------:R-:W-:-:S02]  /*03e0*/  ISETP.NE.AND P4, PT, R3, RZ, PT ;  /* 0x000000ff0300720c */ /* 0x000fc40003f85270 */
[----:B------:R-:W-:Y:S01]  /*03f0*/  SHF.R.S32.HI R5, RZ, 0x1f, R6 ;  /* 0x0000001fff057819 */ /* 0x000fe20000011406 */
[----:B------:R-:W-:Y:S01]  /*0400*/  IMAD.IADD R4, R4, 0x1, -R11 ;  /* 0x0000000104047824 */ /* 0x000fe200078e0a0b */
[----:B------:R-:W3:Y:S01]  /*0410*/  LDC R14, c[0x0][0x140] ;  /* 0x00005000ff0e7b82 */ /* 0x000ee20000000800 */
[----:B------:R-:W-:Y:S02]  /*0420*/  ISETP.GE.U32.AND P6, PT, R16, 0x2, PT ;  /* 0x000000021000780c */ /* 0x000fe40003fc6070 */
[----:B------:R-:W-:Y:S02]  /*0430*/  LEA.HI R5, R5, R6, RZ, 0x3 ;  /* 0x0000000605057211 */ /* 0x000fe400078f18ff */
[----:B-----5:R-:W-:Y:S02]  /*0440*/  ISETP.NE.OR P0, PT, R2, RZ, !P0 ;  /* 0x000000ff0200720c */ /* 0x020fe40004705670 */
[--C-:B------:R-:W-:Y:S01]  /*0450*/  SHF.R.S32.HI R2, RZ, 0x3, R5.reuse ;  /* 0x00000003ff027819 */ /* 0x100fe20000011405 */
[----:B------:R-:W5:Y:S01]  /*0460*/  LDC R13, c[0x0][0x148] ;  /* 0x00005200ff0d7b82 */ /* 0x000f620000000800 */
[----:B------:R-:W-:-:S02]  /*0470*/  SHF.R.S32.HI R5, RZ, 0x1f, R5 ;  /* 0x0000001fff057819 */ /* 0x000fc40000011405 */
[----:B0-----:R-:W-:Y:S02]  /*0480*/  I2FP.F32.U32 R10, UR8 ;  /* 0x00000008000a7c45 */ /* 0x001fe40008201000 */
[----:B------:R-:W-:-:S03]  /*0490*/  LEA.HI R5, R5, R2, RZ, 0x2 ;  /* 0x0000000205057211 */ /* 0x000fc600078f10ff */
[----:B------:R-:W-:Y:S01]  /*04a0*/  FMUL R10, R10, UR4 ;  /* 0x000000040a0a7c20 */ /* 0x000fe20008400000 */
[----:B------:R-:W-:Y:S01]  /*04b0*/  LOP3.LUT R5, R5, 0xfffffffc, RZ, 0xc0, !PT ;  /* 0xfffffffc05057812 */ /* 0x000fe200078ec0ff */
[----:B------:R-:W-:Y:S01]  /*04c0*/  VOTEU.ALL UP0, P0 ;  /* 0x00000000003f7886 */ /* 0x000fe20000000000 */
[----:B-1----:R-:W-:Y:S01]  /*04d0*/  I2FP.F32.U32 R11, R8 ;  /* 0x00000008000b7245 */ /* 0x002fe20000201000 */
[----:B------:R-:W-:Y:S01]  /*04e0*/  ULDC UR4, c[0x0][0x154] ;  /* 0x0000550000047ab9 */ /* 0x000fe20000000800 */
[----:B------:R-:W-:Y:S01]  /*04f0*/  VOTEU.ALL UP1, P0 ;  /* 0x00000000003f7886 */ /* 0x000fe20000020000 */
[----:B------:R-:W0:Y:S01]  /*0500*/  F2I.U32.TRUNC.NTZ R10, R10 ;  /* 0x0000000a000a7305 */ /* 0x000e22000020f000 */
[----:B------:R-:W-:Y:S01]  /*0510*/  IMAD.IADD R5, R2, 0x1, -R5 ;  /* 0x0000000102057824 */ /* 0x000fe200078e0a05 */
[----:B------:R-:W1:Y:S01]  /*0520*/  @!UP0 S2UR UR7, SR_CgaCtaId ;  /* 0x00000000000789c3 */ /* 0x000e620000008800 */
[----:B------:R-:W-:Y:S01]  /*0530*/  @!UP0 UMOV UR6, 0x400 ;  /* 0x0000040000068882 */ /* 0x000fe20000000000 */
[----:B---3--:R-:W-:Y:S01]  /*0540*/  ISETP.EQ.U32.AND P3, PT, R14, 0x1, PT ;  /* 0x000000010e00780c */ /* 0x008fe20003f62070 */
[----:B------:R-:W-:-:S05]  /*0550*/  IMAD R5, R4, 0x4, R5 ;  /* 0x0000000404057824 */ /* 0x000fca00078e0205 */
[----:B------:R-:W-:-:S04]  /*0560*/  LEA.HI R2, R5, R5, RZ, 0x1 ;  /* 0x0000000505027211 */ /* 0x000fc800078f08ff */
[----:B------:R-:W-:Y:S01]  /*0570*/  LOP3.LUT R4, R2, 0xfffffffe, RZ, 0xc0, !PT ;  /* 0xfffffffe02047812 */ /* 0x000fe200078ec0ff */
[----:B0-----:R-:W-:Y:S02]  /*0580*/  IMAD.MOV R15, RZ, RZ, -R10 ;  /* 0x000000ffff0f7224 */ /* 0x001fe400078e0a0a */
[----:B------:R-:W-:Y:S01]  /*0590*/  FMUL R10, R11, UR4 ;  /* 0x000000040b0a7c20 */ /* 0x000fe20008400000 */
[----:B------:R-:W-:Y:S01]  /*05a0*/  SHF.R.S32.HI R2, RZ, 0x1f, R7 ;  /* 0x0000001fff027819 */ /* 0x000fe20000011407 */
[----:B------:R-:W-:Y:S01]  /*05b0*/  UMOV UR4, 0x20 ;  /* 0x0000002000047882 */ /* 0x000fe20000000000 */
[----:B--2---:R-:W-:Y:S01]  /*05c0*/  IMAD R12, R12, R15, UR8 ;  /* 0x000000080c0c7e24 */ /* 0x004fe2000f8e020f */
[----:B------:R-:W-:-:S04]  /*05d0*/  @!UP0 UIADD3 UR4, -UR4, 0x100000, URZ ;  /* 0x0010000004048890 */ /* 0x000fc8000fffe13f */
[----:B------:R-:W-:Y:S02]  /*05e0*/  @!UP0 USHF.L.U32 UR5, UR4, 0xb, URZ ;  /* 0x0000000b04058899 */ /* 0x000fe4000800063f */
[----:B------:R-:W-:Y:S01]  /*05f0*/  @!UP0 USHF.L.U32 UR4, UR4, 0x1, URZ ;  /* 0x0000000104048899 */ /* 0x000fe2000800063f */
[C---:B------:R-:W-:Y:S01]  /*0600*/  IMAD.IADD R11, R5.reuse, 0x1, -R4 ;  /* 0x00000001050b7824 */ /* 0x040fe200078e0a04 */
[----:B------:R-:W0:Y:S01]  /*0610*/  F2I.U32.TRUNC.NTZ R10, R10 ;  /* 0x0000000a000a7305 */ /* 0x000e22000020f000 */
[----:B------:R-:W-:Y:S01]  /*0620*/  LEA.HI R2, R2, R7, RZ, 0x2 ;  /* 0x0000000702027211 */ /* 0x000fe200078f10ff */
[----:B------:R-:W-:Y:S02]  /*0630*/  IMAD.SHL.U32 R4, R5, 0x4, RZ ;  /* 0x0000000405047824 */ /* 0x000fe400078e00ff */
[----:B------:R-:W-:Y:S01]  /*0640*/  ISETP.NE.AND P2, PT, R11, R12, PT ;  /* 0x0000000c0b00720c */ /* 0x000fe20003f45270 */
[----:B-1----:R-:W-:Y:S01]  /*0650*/  @!UP0 ULEA UR6, UR7, UR6, 0x18 ;  /* 0x0000000607068291 */ /* 0x002fe2000f8ec03f */
[----:B------:R-:W-:Y:S01]  /*0660*/  LOP3.LUT R2, R2, 0xfffffffc, RZ, 0xc0, !PT ;  /* 0xfffffffc02027812 */ /* 0x000fe200078ec0ff */
[----:B------:R-:W-:Y:S01]  /*0670*/  VOTEU.ALL UP0, P0 ;  /* 0x00000000003f7886 */ /* 0x000fe20000000000 */
[----:B------:R-:W-:-:S02]  /*0680*/  LOP3.LUT R5, R5, 0xc, R4, 0x78, !PT ;  /* 0x0000000c05057812 */ /* 0x000fc400078e7804 */
[----:B------:R-:W-:Y:S01]  /*0690*/  LOP3.LUT P0, RZ, R6, 0x7, RZ, 0xc0, !PT ;  /* 0x0000000706ff7812 */ /* 0x000fe2000780c0ff */
[----:B------:R-:W-:Y:S02]  /*06a0*/  IMAD.IADD R7, R7, 0x1, -R2 ;  /* 0x0000000107077824 */ /* 0x000fe400078e0a02 */
[----:B------:R-:W-:Y:S01]  /*06b0*/  IMAD.MOV.U32 R6, RZ, RZ, 0x1 ;  /* 0x00000001ff067424 */ /* 0x000fe200078e00ff */
[----:B------:R-:W-:Y:S01]  /*06c0*/  ISETP.LT.U32.AND P0, PT, R5, 0x4, !P0 ;  /* 0x000000040500780c */ /* 0x000fe20004701070 */
[----:B0-----:R-:W-:Y:S01]  /*06d0*/  IMAD.MOV R20, RZ, RZ, -R10 ;  /* 0x000000ffff147224 */ /* 0x001fe200078e0a0a */
[----:B------:R-:W-:Y:S01]  /*06e0*/  ISETP.NE.AND P1, PT, R7, 0x3, PT ;  /* 0x000000030700780c */ /* 0x000fe20003f25270 */
[----:B------:R-:W0:Y:S02]  /*06f0*/  FENCE.VIEW.ASYNC.S ;  /* 0x00000000000073c6 */ /* 0x000e240000000000 */
[----:B0-----:R0:W1:Y:S01]  /*0700*/  @!UP0 SYNCS.EXCH.64 URZ, [UR6+0x60], UR4 ;  /* 0x00006004063f85b2 */ /* 0x0010620008000100 */
[----:B------:R-:W-:Y:S01]  /*0710*/  @P2 LEA.HI R2, R5, R5, RZ, 0x1 ;  /* 0x0000000505022211 */ /* 0x000fe200078f08ff */
[----:B-----5:R-:W-:Y:S01]  /*0720*/  IMAD R11, R13, R20, R8 ;  /* 0x000000140d0b7224 */ /* 0x020fe200078e0208 */
[----:B------:R-:W-:-:S02]  /*0730*/  ISETP.EQ.OR P1, PT, R7, RZ, !P1 ;  /* 0x000000ff0700720c */ /* 0x000fc40004f22670 */
[----:B------:R-:W-:Y:S02]  /*0740*/  @P2 SHF.R.S32.HI R2, RZ, 0x1, R2 ;  /* 0x00000001ff022819 */ /* 0x000fe40000011402 */
[----:B------:R-:W-:Y:S02]  /*0750*/  ISETP.EQ.AND P1, PT, R3, RZ, P1 ;  /* 0x000000ff0300720c */ /* 0x000fe40000f22270 */
[----:B------:R-:W-:Y:S02]  /*0760*/  @P2 ISETP.NE.AND P5, PT, R2, R11, PT ;  /* 0x0000000b0200220c */ /* 0x000fe40003fa5270 */
[----:B------:R-:W-:Y:S02]  /*0770*/  SEL R3, RZ, 0x1, !P0 ;  /* 0x00000001ff037807 */ /* 0x000fe40004000000 */
[----:B------:R-:W-:Y:S02]  /*0780*/  @P2 SEL R6, RZ, 0x1, P5 ;  /* 0x00000001ff062807 */ /* 0x000fe40002800000 */
[----:B------:R-:W-:Y:S01]  /*0790*/  SEL R4, RZ, 0x1, !P1 ;  /* 0x00000001ff047807 */ /* 0x000fe20004800000 */
[----:B------:R0:W2:Y:S01]  /*07a0*/  @!UP1 SYNCS.EXCH.64 URZ, [UR6+0x68], UR4 ;  /* 0x00006804063f95b2 */ /* 0x0000a20008000100 */
[----:B------:R-:W-:Y:S01]  /*07b0*/  LOP3.LUT R6, R6, R3, RZ, 0xc0, !PT ;  /* 0x0000000306067212 */ /* 0x000fe200078ec0ff */
[----:B------:R-:W-:Y:S01]  /*07c0*/  NOP ;  /* 0x0000000000007918 */ /* 0x000fe20000000000 */
[----:B------:R-:W-:Y:S01]  /*07d0*/  SEL R4, R4, 0x2, P6 ;  /* 0x0000000204047807 */ /* 0x000fe20003000000 */
[----:B------:R-:W-:Y:S06]  /*07e0*/  @!P3 BRA `(.L_x_3) ;  /* 0x000000000008b947 */ /* 0x000fec0003800000 */
[----:B-12-4-:R-:W-:Y:S01]  /*07f0*/  UCGABAR_ARV ;  /* 0x00000000000079c7 */ /* 0x016fe20008000000 */
[----:B------:R-:W-:Y:S05]  /*0800*/  BRA `(.L_x_4) ;  /* 0x0000000000047947 */ /* 0x000fea0003800000 */
.L_x_3:
[----:B-12-4-:R-:W-:Y:S01]  /*0810*/  NOP ;  /* 0x0000000000007918 */ /* 0x016fe20000000000 */
.L_x_4:
[----:B------:R-:W1:Y:S01]  /*0820*/  LDC R2, c[0x0][0x65c] ;  /* 0x00019700ff027b82 */ /* 0x000e620000000800 */
[----:B------:R-:W-:Y:S01]  /*0830*/  IMAD.MOV.U32 R3, RZ, RZ, RZ ;  /* 0x000000ffff037224 */ /* 0x000fe200078e00ff */
[----:B-1----:R-:W-:Y:S01]  /*0840*/  ISETP.NE.AND P2, PT, R2, 0x1, PT ;  /* 0x000000010200780c */ /* 0x002fe20003f45270 */
[----:B------:R-:W-:-:S12]  /*0850*/  IMAD.U32 R2, RZ, RZ, UR8 ;  /* 0x00000008ff027e24 */ /* 0x000fd8000f8e00ff */
[----:B------:R-:W1:Y:S01]  /*0860*/  @P2 LDC R15, c[0x0][0x10] ;  /* 0x00000400ff0f2b82 */ /* 0x000e620000000800 */
[----:B------:R-:W-:Y:S02]  /*0870*/  @P2 IMAD.MOV.U32 R9, RZ, RZ, RZ ;  /* 0x000000ffff092224 */ /* 0x000fe400078e00ff */
[----:B------:R-:W-:-:S05]  /*0880*/  @P2 IMAD.MOV.U32 R17, RZ, RZ, RZ ;  /* 0x000000ffff112224 */ /* 0x000fca00078e00ff */
[----:B------:R-:W2:Y:S01]  /*0890*/  @!P2 LDC R11, c[0x0][0xc] ;  /* 0x00000300ff0bab82 */ /* 0x000ea20000000800 */
[----:B-1----:R-:W-:-:S04]  /*08a0*/  @P2 IMAD.WIDE.U32 R14, R15, UR8, R8 ;  /* 0x000000080f0e2c25 */ /* 0x002fc8000f8e0008 */
[----:B--2---:R-:W-:-:S04]  /*08b0*/  @!P2 IMAD.WIDE.U32 R10, R8, R11, R2 ;  /* 0x0000000b080aa225 */ /* 0x004fc800078e0002 */
[----:B------:R-:W-:Y:S02]  /*08c0*/  @P2 IMAD.MOV.U32 R2, RZ, RZ, R14 ;  /* 0x000000ffff022224 */ /* 0x000fe400078e000e */
[----:B------:R-:W-:Y:S02]  /*08d0*/  @P2 IMAD.IADD R3, R15, 0x1, R17 ;  /* 0x000000010f032824 */ /* 0x000fe400078e0211 */
[----:B------:R-:W-:Y:S02]  /*08e0*/  @!P2 IMAD.MOV.U32 R2, RZ, RZ, R10 ;  /* 0x000000ffff02a224 */ /* 0x000fe400078e000a */
[----:B------:R-:W-:Y:S01]  /*08f0*/  @!P2 IMAD.MOV.U32 R3, RZ, RZ, R11 ;  /* 0x000000ffff03a224 */ /* 0x000fe200078e000b */
[----:B------:R-:W-:Y:S06]  /*0900*/  @!P3 BRA `(.L_x_5) ;  /* 0x00000000000cb947 */ /* 0x000fec0003800000 */
[----:B------:R-:W-:Y:S01]  /*0910*/  UCGABAR_WAIT ;  /* 0x0000000000007dc7 */ /* 0x000fe20008000000 */
[----:B------:R-:W-:Y:S01]  /*0920*/  CCTL.IVALL ;  /* 0x00000000ff00798f */ /* 0x000fe20002000000 */
[----:B------:R-:W-:Y:S05]  /*0930*/  BRA `(.L_x_6) ;  /* 0x0000000000047947 */ /* 0x000fea0003800000 */
.L_x_5:
[----:B------:R-:W-:Y:S06]  /*0940*/  BAR.SYNC.DEFER_BLOCKING 0x0 ;  /* 0x0000000000007b1d */ /* 0x000fec0000010000 */
.L_x_6:
[----:B------:R-:W-:Y:S05]  /*0950*/  @!P4 BRA `(.L_x_7) ;  /* 0x000000740040c947 */ /* 0x000fea0003800000 */
[----:B------:R-:W-:-:S13]  /*0960*/  ISETP.GT.U32.AND P0, PT, R16, 0x1, PT ;  /* 0x000000011000780c */ /* 0x000fda0003f04070 */
[----:B0-----:R-:W-:Y:S05]  /*0970*/  @P0 EXIT ;  /* 0x000000000000094d */ /* 0x001fea0003800000 */
[----:B------:R-:W-:Y:S01]  /*0980*/  ULDC.64 UR4, c[0x0][0x650] ;  /* 0x0001940000047ab9 */ /* 0x000fe20000000a00 */
[----:B------:R-:W-:Y:S01]  /*0990*/  PRMT R14, RZ, 0x7610, R14 ;  /* 0x00007610ff0e7816 */ /* 0x000fe2000000000e */
[----:B------:R-:W-:Y:S01]  /*09a0*/  IMAD.MOV.U32 R10, RZ, RZ, -0x1 ;  /* 0xffffffffff0a7424 */ /* 0x000fe200078e00ff */
[----:B------:R-:W-:Y:S01]  /*09b0*/  ISETP.GE.U32.AND P0, PT, R2, UR4, PT ;  /* 0x0000000402007c0c */ /* 0x000fe2000bf06070 */
[----:B------:R-:W-:Y:S02]  /*09c0*/  IMAD.MOV.U32 R11, RZ, RZ, -0x1 ;  /* 0xffffffffff0b7424 */ /* 0x000fe400078e00ff */
[----:B------:R-:W-:Y:S01]  /*09d0*/  IMAD.MOV.U32 R7, RZ, RZ, -0x1 ;  /* 0xffffffffff077424 */ /* 0x000fe200078e00ff */
[----:B------:R-:W-:-:S13]  /*09e0*/  ISETP.GE.U32.AND.EX P0, PT, R3, UR5, PT, P0 ;  /* 0x0000000503007c0c */ /* 0x000fda000bf06100 */
[----:B------:R-:W-:Y:S05]  /*09f0*/  @P0 BRA `(.L_x_8) ;  /* 0x0000000400280947 */ /* 0x000fea0003800000 */
[----:B------:R-:W0:Y:S01]  /*0a00*/  LDC.64 R22, c[0x0][0x628] ;  /* 0x00018a00ff167b82 */ /* 0x000e220000000a00 */
[----:B------:R-:W-:Y:S02]  /*0a10*/  IMAD.MOV.U32 R10, RZ, RZ, R2 ;  /* 0x000000ffff0a7224 */ /* 0x000fe400078e0002 */
[----:B------:R-:W-:-:S05]  /*0a20*/  IMAD.MOV.U32 R11, RZ, RZ, R3 ;  /* 0x000000ffff0b7224 */ /* 0x000fca00078e0003 */
[----:B------:R-:W1:Y:S08]  /*0a30*/  LDC R18, c[0x0][0x630] ;  /* 0x00018c00ff127b82 */ /* 0x000e700000000800 */
[----:B------:R-:W2:Y:S01]  /*0a40*/  LDC.64 R24, c[0x0][0x620] ;  /* 0x00018800ff187b82 */ /* 0x000ea20000000a00 */
[----:B0-----:R-:W-:-:S04]  /*0a50*/  ISETP.NE.U32.AND P0, PT, R22, RZ, PT ;  /* 0x000000ff1600720c */ /* 0x001fc80003f05070 */
[----:B------:R-:W-:-:S13]  /*0a60*/  ISETP.NE.AND.EX P0, PT, R23, RZ, PT, P0 ;  /* 0x000000ff1700720c */ /* 0x000fda0003f05300 */
[----:B-12---:R-:W-:Y:S05]  /*0a70*/  @!P0 BRA `(.L_x_9) ;  /* 0x0000000000288947 */ /* 0x006fea0003800000 */
[----:B------:R-:W0:Y:S02]  /*0a80*/  LDC R7, c[0x0][0x634] ;  /* 0x00018d00ff077b82 */ /* 0x000e240000000800 */
[----:B0-----:R-:W-:-:S05]  /*0a90*/  IADD3 R7, P0, R2, R7, RZ ;  /* 0x0000000702077210 */ /* 0x001fca0007f1e0ff */
[----:B------:R-:W-:-:S04]  /*0aa0*/  IMAD.X R19, RZ, RZ, R3, P0 ;  /* 0x000000ffff137224 */ /* 0x000fc800000e0603 */
[----:B------:R-:W-:-:S04]  /*0ab0*/  IMAD.WIDE.U32 R10, R19, R22, RZ ;  /* 0x00000016130a7225 */ /* 0x000fc800078e00ff */
[----:B------:R-:W-:-:S04]  /*0ac0*/  IMAD.WIDE.U32 R14, P0, R7, R23, R10 ;  /* 0x00000017070e7225 */ /* 0x000fc8000780000a */
[----:B------:R-:W-:-:S04]  /*0ad0*/  IMAD.WIDE.U32 R10, R7, R22, RZ ;  /* 0x00000016070a7225 */ /* 0x000fc800078e00ff */
[----:B------:R-:W-:Y:S01]  /*0ae0*/  IMAD.X R17, RZ, RZ, RZ, P0 ;  /* 0x000000ffff117224 */ /* 0x000fe200000e06ff */
[----:B------:R-:W-:Y:S01]  /*0af0*/  IADD3 RZ, P0, R11, R14, RZ ;  /* 0x0000000e0bff7210 */ /* 0x000fe20007f1e0ff */
[----:B------:R-:W-:-:S04]  /*0b00*/  IMAD.MOV.U32 R16, RZ, RZ, R15 ;  /* 0x000000ffff107224 */ /* 0x000fc800078e000f */
[----:B------:R-:W-:-:S08]  /*0b10*/  IMAD.WIDE.U32.X R10, R19, R23, R16, P0 ;  /* 0x00000017130a7225 */ /* 0x000fd000000e0410 */
.L_x_9:
[----:B------:R-:W0:Y:S01]  /*0b20*/  LDC.64 R26, c[0x0][0x640] ;  /* 0x00019000ff1a7b82 */ /* 0x000e220000000a00 */
[--C-:B------:R-:W-:Y:S01]  /*0b30*/  SHF.R.U64 R28, R10, R18, R11.reuse ;  /* 0x000000120a1c7219 */ /* 0x100fe2000000120b */
[----:B------:R-:W-:Y:S01]  /*0b40*/  IMAD R29, R13, R20, R8 ;  /* 0x000000140d1d7224 */ /* 0x000fe200078e0208 */
[----:B------:R-:W-:Y:S01]  /*0b50*/  SHF.R.U32.HI R7, RZ, R18, R11 ;  /* 0x00000012ff077219 */ /* 0x000fe2000001160b */
[----:B------:R-:W-:Y:S01]  /*0b60*/  IMAD.MOV.U32 R23, RZ, RZ, 0x1 ;  /* 0x00000001ff177424 */ /* 0x000fe200078e00ff */
[----:B------:R-:W-:-:S03]  /*0b70*/  IADD3 R9, P0, RZ, -R28, RZ ;  /* 0x8000001cff097210 */ /* 0x000fc60007f1e0ff */
[----:B------:R-:W1:Y:S02]  /*0b80*/  LDC R16, c[0x0][0x618] ;  /* 0x00018600ff107b82 */ /* 0x000e640000000800 */
[----:B------:R-:W-:Y:S02]  /*0b90*/  IMAD.X R7, RZ, RZ, ~R7, P0 ;  /* 0x000000ffff077224 */ /* 0x000fe400000e0e07 */
[----:B------:R-:W-:-:S04]  /*0ba0*/  IMAD.WIDE.U32 R10, R9, R24, R2 ;  /* 0x00000018090a7225 */ /* 0x000fc800078e0002 */
[----:B------:R-:W2:Y:S01]  /*0bb0*/  LDC R15, c[0x0][0x608] ;  /* 0x00018200ff0f7b82 */ /* 0x000ea20000000800 */
[----:B------:R-:W-:-:S04]  /*0bc0*/  IMAD R14, R7, R24, RZ ;  /* 0x00000018070e7224 */ /* 0x000fc800078e02ff */
[----:B------:R-:W-:-:S03]  /*0bd0*/  IMAD R7, R9, R25, R14 ;  /* 0x0000001909077224 */ /* 0x000fc600078e020e */
[----:B------:R-:W3:Y:S01]  /*0be0*/  LDC R22, c[0x0][0x658] ;  /* 0x00019600ff167b82 */ /* 0x000ee20000000800 */
[----:B------:R-:W-:Y:S01]  /*0bf0*/  IMAD.IADD R7, R11, 0x1, R7 ;  /* 0x000000010b077824 */ /* 0x000fe200078e0207 */
[----:B0-----:R-:W-:-:S04]  /*0c00*/  ISETP.NE.U32.AND P0, PT, R26, RZ, PT ;  /* 0x000000ff1a00720c */ /* 0x001fc80003f05070 */
[----:B------:R-:W-:Y:S02]  /*0c10*/  ISETP.NE.AND.EX P0, PT, R27, RZ, PT, P0 ;  /* 0x000000ff1b00720c */ /* 0x000fe40003f05300 */
[----:B------:R-:W0:Y:S01]  /*0c20*/  LDC R18, c[0x0][0x600] ;  /* 0x00018000ff127b82 */ /* 0x000e220000000800 */
[-CC-:B-1----:R-:W-:Y:S02]  /*0c30*/  SHF.R.U64 R19, R10, R16.reuse, R7.reuse ;  /* 0x000000100a137219 */ /* 0x182fe40000001207 */
[----:B------:R-:W-:Y:S01]  /*0c40*/  SHF.R.U32.HI R10, RZ, R16, R7 ;  /* 0x00000010ff0a7219 */ /* 0x000fe20000011607 */
[----:B------:R-:W-:-:S04]  /*0c50*/  IMAD.MOV.U32 R7, RZ, RZ, -0x1 ;  /* 0xffffffffff077424 */ /* 0x000fc800078e00ff */
[----:B------:R-:W1:Y:S01]  /*0c60*/  LDC R21, c[0x0][0x648] ;  /* 0x00019200ff157b82 */ /* 0x000e620000000800 */
[-CC-:B--2---:R-:W-:Y:S02]  /*0c70*/  SHF.R.U64 R16, R19, R15.reuse, R10.reuse ;  /* 0x0000000f13107219 */ /* 0x184fe4000000120a */
[----:B------:R-:W-:-:S05]  /*0c80*/  SHF.R.U32.HI R9, RZ, R15, R10 ;  /* 0x0000000fff097219 */ /* 0x000fca000001160a */
[----:B------:R-:W2:Y:S01]  /*0c90*/  LDC R24, c[0x0][0x638] ;  /* 0x00018e00ff187b82 */ /* 0x000ea20000000800 */
[-CC-:B---3--:R-:W-:Y:S02]  /*0ca0*/  SHF.R.U64 R20, R16, R22.reuse, R9.reuse ;  /* 0x0000001610147219 */ /* 0x188fe40000001209 */
[-C--:B------:R-:W-:Y:S02]  /*0cb0*/  SHF.L.U32 R7, R7, R22.reuse, RZ ;  /* 0x0000001607077219 */ /* 0x080fe400000006ff */
[----:B------:R-:W-:Y:S01]  /*0cc0*/  SHF.R.U32.HI R9, RZ, R22, R9 ;  /* 0x00000016ff097219 */ /* 0x000fe20000011609 */
[----:B------:R-:W-:Y:S01]  /*0cd0*/  IMAD.MOV.U32 R8, RZ, RZ, R20 ;  /* 0x000000ffff087224 */ /* 0x000fe200078e0014 */
[----:B------:R-:W-:Y:S01]  /*0ce0*/  LOP3.LUT R13, RZ, R7, RZ, 0x33, !PT ;  /* 0x00000007ff0d7212 */ /* 0x000fe200078e33ff */
[----:B------:R-:W3:Y:S01]  /*0cf0*/  LDC R25, c[0x0][0x610] ;  /* 0x00018400ff197b82 */ /* 0x000ee20000000800 */
[----:B------:R-:W-:Y:S05]  /*0d00*/  @!P0 BRA `(.L_x_10) ;  /* 0x0000000000288947 */ /* 0x000fea0003800000 */
[----:B------:R-:W4:Y:S02]  /*0d10*/  LDC R7, c[0x0][0x64c] ;  /* 0x00019300ff077b82 */ /* 0x000f240000000800 */
[----:B----4-:R-:W-:-:S05]  /*0d20*/  IADD3 R7, P0, R20, R7, RZ ;  /* 0x0000000714077210 */ /* 0x010fca0007f1e0ff */
        /* <DEDUP_REMOVED lines=8> */
.L_x_10:
[----:B-1----:R-:W-:Y:S01]  /*0db0*/  SHF.R.U64 R9, R8, R21, R9 ;  /* 0x0000001508097219 */ /* 0x002fe20000001209 */
[----:B0-----:R-:W-:Y:S01]  /*0dc0*/  VIADD R10, R18, 0xffffffff ;  /* 0xffffffff120a7836 */ /* 0x001fe20000000000 */
[----:B------:R-:W-:Y:S01]  /*0dd0*/  SHF.L.U32 R7, R23, R22, RZ ;  /* 0x0000001617077219 */ /* 0x000fe200000006ff */
[----:B------:R-:W-:Y:S01]  /*0de0*/  IMAD.MOV.U32 R14, RZ, RZ, 0x1 ;  /* 0x00000001ff0e7424 */ /* 0x000fe200078e00ff */
[----:B------:R-:W-:Y:S01]  /*0df0*/  LOP3.LUT R8, R16, R13, RZ, 0xc0, !PT ;  /* 0x0000000d10087212 */ /* 0x000fe200078ec0ff */
[----:B------:R-:W-:Y:S01]  /*0e00*/  IMAD.MOV R11, RZ, RZ, -R9 ;  /* 0x000000ffff0b7224 */ /* 0x000fe200078e0a09 */
[----:B------:R-:W-:Y:S02]  /*0e10*/  SEL R12, R12, R29, !P2 ;  /* 0x0000001d0c0c7207 */ /* 0x000fe40005000000 */
[----:B------:R-:W-:Y:S01]  /*0e20*/  LOP3.LUT R10, R19, R10, RZ, 0xc0, !PT ;  /* 0x0000000a130a7212 */ /* 0x000fe200078ec0ff */
[----:B------:R-:W-:Y:S02]  /*0e30*/  IMAD R9, R7, R9, R8 ;  /* 0x0000000907097224 */ /* 0x000fe400078e0208 */
[----:B--2---:R-:W-:-:S02]  /*0e40*/  IMAD R7, R11, R24, R20 ;  /* 0x000000180b077224 */ /* 0x004fc400078e0214 */
[----:B---3--:R-:W-:Y:S02]  /*0e50*/  IMAD R12, R9, R25, R12 ;  /* 0x00000019090c7224 */ /* 0x008fe400078e020c */
[----:B------:R-:W-:-:S05]  /*0e60*/  IMAD R7, R7, R18, R10 ;  /* 0x0000001207077224 */ /* 0x000fca00078e020a */
[----:B------:R-:W-:Y:S02]  /*0e70*/  SEL R11, R7, R12, !P2 ;  /* 0x0000000c070b7207 */ /* 0x000fe40005000000 */
[----:B------:R-:W-:Y:S01]  /*0e80*/  SEL R10, R12, R7, !P2 ;  /* 0x000000070c0a7207 */ /* 0x000fe20005000000 */
[----:B------:R-:W-:-:S07]  /*0e90*/  IMAD.MOV.U32 R7, RZ, RZ, R28 ;  /* 0x000000ffff077224 */ /* 0x000fce00078e001c */
.L_x_8:
[----:B------:R-:W-:-:S08]  /*0ea0*/  NOP ;  /* 0x0000000000007918 */ /* 0x000fd00000000000 */
[----:B------:R-:W0:Y:S02]  /*0eb0*/  USETMAXREG.TRY_ALLOC.CTAPOOL UP0, 0xe8 ;  /* 0x000000e8000079c8 */ /* 0x000e240008000600 */
[----:B0-----:R-:W-:-:S13]  /*0ec0*/  PLOP3.LUT P0, PT, PT, PT, UP0, 0x80, 0x0 ;  /* 0x000000000000781c */ /* 0x001fda0003f0f008 */
[----:B------:R-:W-:Y:S05]  /*0ed0*/  @!P0 BRA `(.L_x_8) ;  /* 0xfffffffc00f08947 */ /* 0x000fea000383ffff */
[----:B------:R-:W-:Y:S01]  /*0ee0*/  ULDC.64 UR4, c[0x0][0x598] ;  /* 0x0001660000047ab9 */ /* 0x000fe20000000a00 */
[----:B------:R-:W-:Y:S01]  /*0ef0*/  ULDC.64 UR16, c[0x0][0x208] ;  /* 0x0000820000107ab9 */ /* 0x000fe20000000a00 */
[----:B------:R-:W-:-:S04]  /*0f00*/  ISETP.NE.U32.AND P0, PT, RZ, UR4, PT ;  /* 0x00000004ff007c0c */ /* 0x000fc8000bf05070 */
[----:B------:R-:W-:-:S13]  /*0f10*/  ISETP.NE.AND.EX P0, PT, RZ, UR5, PT, P0 ;  /* 0x00000005ff007c0c */ /* 0x000fda000bf05300 */
[----:B------:R-:W-:Y:S05]  /*0f20*/  @!P0 BRA `(.L_x_11) ;  /* 0x00000000001c8947 */ /* 0x000fea0003800000 */
[----:B------:R-:W0:Y:S02]  /*0f30*/  LDC.64 R8, c[0x0][0x598] ;  /* 0x00016600ff087b82 */ /* 0x000e240000000a00 */
[----:B0-----:R-:W2:Y:S02]  /*0f40*/  LDG.E.64 R8, desc[UR16][R8.64] ;  /* 0x0000001008087981 */ /* 0x001ea4000c1e1b00 */
[----:B--2---:R-:W-:-:S04]  /*0f50*/  ISETP.NE.U32.AND P0, PT, R8, RZ, PT ;  /* 0x000000ff0800720c */ /* 0x004fc80003f05070 */
[----:B------:R-:W-:-:S13]  /*0f60*/  ISETP.NE.AND.EX P0, PT, R9, RZ, PT, P0 ;  /* 0x000000ff0900720c */ /* 0x000fda0003f05300 */
[----:B------:R-:W-:Y:S05]  /*0f70*/  @!P0 BRA `(.L_x_11) ;  /* 0x0000000000088947 */ /* 0x000fea0003800000 */
[----:B------:R0:W5:Y:S01]  /*0f80*/  LD.E R8, desc[UR16][R8.64] ;  /* 0x0000001008087980 */ /* 0x000162000c101900 */
[----:B------:R-:W-:Y:S05]  /*0f90*/  BRA `(.L_x_12) ;  /* 0x0000000000207947 */ /* 0x000fea0003800000 */
.L_x_11:
[----:B------:R-:W-:Y:S02]  /*0fa0*/  ULDC.64 UR4, c[0x0][0x588] ;  /* 0x0001620000047ab9 */ /* 0x000fe40000000a00 */
[----:B------:R-:W-:-:S04]  /*0fb0*/  ISETP.NE.U32.AND P0, PT, RZ, UR4, PT ;  /* 0x00000004ff007c0c */ /* 0x000fc8000bf05070 */
[----:B------:R-:W-:-:S13]  /*0fc0*/  ISETP.NE.AND.EX P0, PT, RZ, UR5, PT, P0 ;  /* 0x00000005ff007c0c */ /* 0x000fda000bf05300 */
[----:B------:R-:W-:Y:S05]  /*0fd0*/  @!P0 BRA `(.L_x_13) ;  /* 0x00000000000c8947 */ /* 0x000fea0003800000 */
[----:B------:R-:W0:Y:S02]  /*0fe0*/  LDC.64 R8, c[0x0][0x588] ;  /* 0x00016200ff087b82 */ /* 0x000e240000000a00 */
[----:B0-----:R1:W5:Y:S01]  /*0ff0*/  LDG.E R8, desc[UR16][R8.64] ;  /* 0x0000001008087981 */ /* 0x001362000c1e1900 */
[----:B------:R-:W-:Y:S05]  /*1000*/  BRA `(.L_x_12) ;  /* 0x0000000000047947 */ /* 0x000fea0003800000 */
.L_x_13:
[----:B------:R-:W2:Y:S02]  /*1010*/  LDC R8, c[0x0][0x580] ;  /* 0x00016000ff087b82 */ /* 0x000ea40000000800 */
.L_x_12:
[----:B------:R-:W-:Y:S02]  /*1020*/  ULDC.64 UR4, c[0x0][0x5a0] ;  /* 0x0001680000047ab9 */ /* 0x000fe40000000a00 */
[----:B------:R-:W-:-:S04]  /*1030*/  ISETP.NE.U32.AND P0, PT, RZ, UR4, PT ;  /* 0x00000004ff007c0c */ /* 0x000fc8000bf05070 */
[----:B------:R-:W-:-:S13]  /*1040*/  ISETP.NE.AND.EX P0, PT, RZ, UR5, PT, P0 ;  /* 0x00000005ff007c0c */ /* 0x000fda000bf05300 */
[----:B------:R-:W-:Y:S05]  /*1050*/  @!P0 BRA `(.L_x_14) ;  /* 0x00000000001c8947 */ /* 0x000fea0003800000 */
[----:B------:R-:W3:Y:S02]  /*1060*/  LDC.64 R12, c[0x0][0x5a0] ;  /* 0x00016800ff0c7b82 */ /* 0x000ee40000000a00 */
[----:B---3--:R-:W3:Y:S02]  /*1070*/  LDG.E.64 R12, desc[UR16][R12.64] ;  /* 0x000000100c0c7981 */ /* 0x008ee4000c1e1b00 */
[----:B---3--:R-:W-:-:S04]  /*1080*/  ISETP.NE.U32.AND P0, PT, R12, RZ, PT ;  /* 0x000000ff0c00720c */ /* 0x008fc80003f05070 */
[----:B------:R-:W-:-:S13]  /*1090*/  ISETP.NE.AND.EX P0, PT, R13, RZ, PT, P0 ;  /* 0x000000ff0d00720c */ /* 0x000fda0003f05300 */
[----:B------:R-:W-:Y:S05]  /*10a0*/  @!P0 BRA `(.L_x_14) ;  /* 0x0000000000088947 */ /* 0x000fea0003800000 */
[----:B01----:R0:W5:Y:S01]  /*10b0*/  LD.E R9, desc[UR16][R12.64] ;  /* 0x000000100c097980 */ /* 0x003162000c101900 */
[----:B------:R-:W-:Y:S05]  /*10c0*/  BRA `(.L_x_15) ;  /* 0x0000000000207947 */ /* 0x000fea0003800000 */
.L_x_14:
[----:B------:R-:W-:Y:S02]  /*10d0*/  ULDC.64 UR4, c[0x0][0x590] ;  /* 0x0001640000047ab9 */ /* 0x000fe40000000a00 */
[----:B------:R-:W-:-:S04]  /*10e0*/  ISETP.NE.U32.AND P0, PT, RZ, UR4, PT ;  /* 0x00000004ff007c0c */ /* 0x000fc8000bf05070 */
[----:B------:R-:W-:-:S13]  /*10f0*/  ISETP.NE.AND.EX P0, PT, RZ, UR5, PT, P0 ;  /* 0x00000005ff007c0c */ /* 0x000fda000bf05300 */
[----:B------:R-:W-:Y:S05]  /*1100*/  @!P0 BRA `(.L_x_16) ;  /* 0x00000000000c8947 */ /* 0x000fea0003800000 */
[----:B------:R-:W0:Y:S02]  /*1110*/  LDC.64 R12, c[0x0][0x590] ;  /* 0x00016400ff0c7b82 */ /* 0x000e240000000a00 */
[----:B01----:R1:W5:Y:S01]  /*1120*/  LDG.E R9, desc[UR16][R12.64] ;  /* 0x000000100c097981 */ /* 0x003362000c1e1900 */
[----:B------:R-:W-:Y:S05]  /*1130*/  BRA `(.L_x_15) ;  /* 0x0000000000047947 */ /* 0x000fea0003800000 */
.L_x_16:
[----:B01----:R-:W3:Y:S02]  /*1140*/  LDC R9, c[0x0][0x584] ;  /* 0x00016100ff097b82 */ /* 0x003ee40000000800 */
.L_x_15:
[----:B------:R-:W-:-:S13]  /*1150*/  LOP3.LUT P0, RZ, R14, 0xff, RZ, 0xc0, !PT ;  /* 0x000000ff0eff7812 */ /* 0x000fda000780c0ff */
[----:B------:R-:W-:Y:S05]  /*1160*/  @!P0 EXIT ;  /* 0x000000000000894d */ /* 0x000fea0003800000 */
[----:B------:R-:W-:Y:S01]  /*1170*/  ULDC UR4, c[0x0][0x28c] ;  /* 0x0000a30000047ab9 */ /* 0x000fe20000000800 */
[----:B------:R-:W-:Y:S01]  /*1180*/  LOP3.LUT R142, R4, 0x1, RZ, 0xfc, !PT ;  /* 0x00000001048e7812 */ /* 0x000fe200078efcff */
[----:B------:R-:W-:-:S04]  /*1190*/  UIADD3 UR4, UR4, 0x3f, URZ ;  /* 0x0000003f04047890 */ /* 0x000fc8000fffe03f */
[----:B------:R-:W-:-:S04]  /*11a0*/  USHF.R.S32.HI UR5, URZ, 0x1f, UR4 ;  /* 0x0000001f3f057899 */ /* 0x000fc80008011404 */
[----:B------:R-:W-:-:S03]  /*11b0*/  ULEA.HI UR5, UR5, UR4, URZ, 0x6 ;  /* 0x0000000405057291 */ /* 0x000fc6000f8f303f */
[----:B------:R-:W-:Y:S01]  /*11c0*/  UMOV UR4, URZ ;  /* 0x0000003f00047c82 */ /* 0x000fe20008000000 */
[----:B------:R-:W-:-:S03]  /*11d0*/  USHF.R.S32.HI UR9, URZ, 0x6, UR5 ;  /* 0x000000063f097899 */ /* 0x000fc60008011405 */
[----:B------:R-:W-:-:S09]  /*11e0*/  UMOV UR5, URZ ;  /* 0x0000003f00057c82 */ /* 0x000fd20008000000 */
.L_x_171:
[----:B01----:R-:W-:Y:S01]  /*11f0*/  LOP3.LUT R12, R0, 0x80, RZ, 0xc0, !PT ;  /* 0x00000080000c7812 */ /* 0x003fe200078ec0ff */
[----:B------:R-:W0:Y:S01]  /*1200*/  S2UR UR13, SR_CgaCtaId ;  /* 0x00000000000d79c3 */ /* 0x000e220000008800 */
[----:B------:R-:W-:Y:S01]  /*1210*/  UMOV UR12, 0x400 ;  /* 0x00000400000c7882 */ /* 0x000fe20000000000 */
[----:B------:R-:W-:Y:S01]  /*1220*/  UMOV UR6, URZ ;  /* 0x0000003f00067c82 */ /* 0x000fe20008000000 */
[----:B------:R-:W-:Y:S01]  /*1230*/  SHF.R.U32.HI R12, RZ, 0x7, R12 ;  /* 0x00000007ff0c7819 */ /* 0x000fe2000001160c */
[----:B------:R-:W-:Y:S01]  /*1240*/  UMOV UR7, URZ ;  /* 0x0000003f00077c82 */ /* 0x000fe20008000000 */
[----:B------:R-:W-:Y:S01]  /*1250*/  UMOV UR18, UR5 ;  /* 0x0000000500127c82 */ /* 0x000fe20008000000 */
[----:B------:R-:W-:Y:S02]  /*1260*/  CS2R R16, SRZ ;  /* 0x0000000000107805 */ /* 0x000fe4000001ff00 */
[----:B------:R-:W-:Y:S01]  /*1270*/  CS2R R14, SRZ ;  /* 0x00000000000e7805 */ /* 0x000fe2000001ff00 */
[----:B------:R-:W1:Y:S01]  /*1280*/  LDC R13, c[0x0][0x28c] ;  /* 0x0000a300ff0d7b82 */ /* 0x000e620000000800 */
[----:B------:R-:W4:Y:S01]  /*1290*/  SHFL.IDX PT, R12, R12, RZ, 0x1f ;  /* 0x00001fff0c0c7589 */ /* 0x000f2200000e0000 */
[----:B------:R-:W-:-:S02]  /*12a0*/  CS2R R18, SRZ ;  /* 0x0000000000127805 */ /* 0x000fc4000001ff00 */
[----:B------:R-:W-:Y:S02]  /*12b0*/  CS2R R20, SRZ ;  /* 0x0000000000147805 */ /* 0x000fe4000001ff00 */
[----:B------:R-:W-:Y:S02]  /*12c0*/  CS2R R22, SRZ ;  /* 0x0000000000167805 */ /* 0x000fe4000001ff00 */
[----:B------:R-:W-:Y:S02]  /*12d0*/  CS2R R88, SRZ ;  /* 0x0000000000587805 */ /* 0x000fe4000001ff00 */
[----:B------:R-:W-:Y:S02]  /*12e0*/  CS2R R90, SRZ ;  /* 0x00000000005a7805 */ /* 0x000fe4000001ff00 */
[----:B------:R-:W-:Y:S02]  /*12f0*/  CS2R R94, SRZ ;  /* 0x00000000005e7805 */ /* 0x000fe4000001ff00 */
        /* <DEDUP_REMOVED lines=16> */
[----:B-1----:R-:W-:Y:S02]  /*1400*/  ISETP.GE.AND P0, PT, R13, 0x1, PT ;  /* 0x000000010d00780c */ /* 0x002fe40003f06270 */
[----:B------:R-:W-:Y:S02]  /*1410*/  CS2R R126, SRZ ;  /* 0x00000000007e7805 */ /* 0x000fe4000001ff00 */
[----:B----4-:R-:W-:-:S02]  /*1420*/  R2UR UR8, R12 ;  /* 0x000000000c0872ca */ /* 0x010fc400000e0000 */
[----:B------:R-:W-:Y:S02]  /*1430*/  CS2R R128, SRZ ;  /* 0x0000000000807805 */ /* 0x000fe4000001ff00 */
[----:B------:R-:W-:Y:S02]  /*1440*/  CS2R R130, SRZ ;  /* 0x0000000000827805 */ /* 0x000fe4000001ff00 */
[----:B------:R-:W-:Y:S02]  /*1450*/  CS2R R132, SRZ ;  /* 0x0000000000847805 */ /* 0x000fe4000001ff00 */
[----:B------:R-:W-:Y:S02]  /*1460*/  CS2R R134, SRZ ;  /* 0x0000000000867805 */ /* 0x000fe4000001ff00 */
[----:B------:R-:W-:Y:S02]  /*1470*/  CS2R R136, SRZ ;  /* 0x0000000000887805 */ /* 0x000fe4000001ff00 */
[----:B------:R-:W-:Y:S01]  /*1480*/  CS2R R138, SRZ ;  /* 0x00000000008a7805 */ /* 0x000fe2000001ff00 */
[----:B------:R-:W-:Y:S01]  /*1490*/  IMAD.MOV.U32 R141, RZ, RZ, RZ ;  /* 0x000000ffff8d7224 */ /* 0x000fe200078e00ff */
[----:B------:R-:W-:Y:S01]  /*14a0*/  CS2R R24, SRZ ;  /* 0x0000000000187805 */ /* 0x000fe2000001ff00 */
[----:B------:R-:W-:Y:S01]  /*14b0*/  IMAD.MOV.U32 R143, RZ, RZ, RZ ;  /* 0x000000ffff8f7224 */ /* 0x000fe200078e00ff */
[----:B---3--:R-:W-:Y:S01]  /*14c0*/  CS2R R26, SRZ ;  /* 0x00000000001a7805 */ /* 0x008fe2000001ff00 */
[----:B------:R-:W-:Y:S01]  /*14d0*/  IMAD.U32 R144, RZ, RZ, UR4 ;  /* 0x00000004ff907e24 */ /* 0x000fe2000f8e00ff */
[----:B------:R-:W-:Y:S01]  /*14e0*/  CS2R R28, SRZ ;  /* 0x00000000001c7805 */ /* 0x000fe2000001ff00 */
[----:B------:R-:W-:Y:S01]  /*14f0*/  ULEA.HI UR10, UR8, UR8, URZ, 0x1 ;  /* 0x00000008080a7291 */ /* 0x000fe2000f8f083f */
[----:B------:R-:W-:-:S02]  /*1500*/  CS2R R30, SRZ ;  /* 0x00000000001e7805 */ /* 0x000fc4000001ff00 */
[----:B------:R-:W-:Y:S02]  /*1510*/  CS2R R32, SRZ ;  /* 0x0000000000207805 */ /* 0x000fe4000001ff00 */
[----:B------:R-:W-:Y:S01]  /*1520*/  CS2R R34, SRZ ;  /* 0x0000000000227805 */ /* 0x000fe2000001ff00 */
[----:B------:R-:W-:Y:S01]  /*1530*/  ULOP3.LUT UR11, UR10, 0xffffe, URZ, 0xc0, !UPT ;  /* 0x000ffffe0a0b7892 */ /* 0x000fe2000f8ec03f */
[----:B------:R-:W-:Y:S01]  /*1540*/  CS2R R36, SRZ ;  /* 0x0000000000247805 */ /* 0x000fe2000001ff00 */
[----:B0-----:R-:W-:Y:S01]  /*1550*/  ULEA UR10, UR13, UR12, 0x18 ;  /* 0x0000000c0d0a7291 */ /* 0x001fe2000f8ec03f */
[----:B------:R-:W-:Y:S01]  /*1560*/  CS2R R38, SRZ ;  /* 0x0000000000267805 */ /* 0x000fe2000001ff00 */
[----:B------:R-:W-:Y:S01]  /*1570*/  UIADD3 UR11, UR8, -UR11, URZ ;  /* 0x8000000b080b7290 */ /* 0x000fe2000fffe03f */
[----:B------:R-:W-:Y:S02]  /*1580*/  CS2R R40, SRZ ;  /* 0x0000000000287805 */ /* 0x000fe4000001ff00 */
[----:B------:R-:W-:Y:S01]  /*1590*/  CS2R R42, SRZ ;  /* 0x00000000002a7805 */ /* 0x000fe2000001ff00 */
[----:B------:R-:W-:Y:S01]  /*15a0*/  UMOV UR8, URZ ;  /* 0x0000003f00087c82 */ /* 0x000fe20008000000 */
[----:B------:R-:W-:Y:S01]  /*15b0*/  ULEA UR11, UR11, UR10, 0xc ;  /* 0x0000000a0b0b7291 */ /* 0x000fe2000f8e603f */
[----:B------:R-:W-:-:S02]  /*15c0*/  CS2R R44, SRZ ;  /* 0x00000000002c7805 */ /* 0x000fc4000001ff00 */
[----:B------:R-:W-:Y:S02]  /*15d0*/  CS2R R46, SRZ ;  /* 0x00000000002e7805 */ /* 0x000fe4000001ff00 */
[----:B------:R-:W-:Y:S01]  /*15e0*/  CS2R R48, SRZ ;  /* 0x0000000000307805 */ /* 0x000fe2000001ff00 */
[----:B------:R-:W-:Y:S01]  /*15f0*/  UIADD3 UR11, UR11, 0x100, URZ ;  /* 0x000001000b0b7890 */ /* 0x000fe2000fffe03f */
[----:B------:R-:W-:Y:S02]  /*1600*/  CS2R R50, SRZ ;  /* 0x0000000000327805 */ /* 0x000fe4000001ff00 */
[----:B------:R-:W-:Y:S02]  /*1610*/  CS2R R52, SRZ ;  /* 0x0000000000347805 */ /* 0x000fe4000001ff00 */
[----:B------:R-:W-:Y:S01]  /*1620*/  CS2R R54, SRZ ;  /* 0x0000000000367805 */ /* 0x000fe2000001ff00 */
[----:B------:R-:W-:Y:S01]  /*1630*/  USHF.R.U32.HI UR11, URZ, 0x4, UR11 ;  /* 0x000000043f0b7899 */ /* 0x000fe2000801160b */
[----:B------:R-:W-:-:S02]  /*1640*/  CS2R R56, SRZ ;  /* 0x0000000000387805 */ /* 0x000fc4000001ff00 */
[----:B------:R-:W-:Y:S02]  /*1650*/  CS2R R58, SRZ ;  /* 0x00000000003a7805 */ /* 0x000fe4000001ff00 */
[----:B------:R-:W-:Y:S01]  /*1660*/  CS2R R60, SRZ ;  /* 0x00000000003c7805 */ /* 0x000fe2000001ff00 */
[----:B------:R-:W-:Y:S01]  /*1670*/  ULOP3.LUT UR11, UR11, 0x3fff, URZ, 0xc0, !UPT ;  /* 0x00003fff0b0b7892 */ /* 0x000fe2000f8ec03f */
        /* <DEDUP_REMOVED lines=12> */
[----:B------:R-:W-:Y:S01]  /*1740*/  CS2R R86, SRZ ;  /* 0x0000000000567805 */ /* 0x000fe2000001ff00 */
[----:B------:R-:W-:Y:S06]  /*1750*/  @!P0 BRA `(.L_x_17) ;  /* 0x0000000800308947 */ /* 0x000fec0003800000 */
[----:B------:R-:W-:-:S13]  /*1760*/  ISETP.NE.AND P1, PT, R142, 0x3, PT ;  /* 0x000000038e00780c */ /* 0x000fda0003f25270 */
[----:B------:R-:W-:Y:S05]  /*1770*/  @!P1 BRA `(.L_x_18) ;  /* 0x0000000000049947 */ /* 0x000fea0003800000 */
[----:B------:R-:W-:Y:S01]  /*1780*/  BPT.TRAP 0x1 ;  /* 0x000000040000795c */ /* 0x000fe20000300000 */
.L_x_18:
[----:B------:R-:W-:Y:S01]  /*1790*/  ULEA UR6, UR5, UR10, 0x3 ;  /* 0x0000000a05067291 */ /* 0x000fe2000f8e183f */
[----:B------:R-:W-:-:S05]  /*17a0*/  IMAD.U32 R12, RZ, RZ, UR4 ;  /* 0x00000004ff0c7e24 */ /* 0x000fca000f8e00ff */
[----:B------:R-:W-:-:S04]  /*17b0*/  SHF.L.U32 R12, R12, 0x1f, RZ ;  /* 0x0000001f0c0c7819 */ /* 0x000fc800000006ff */
[----:B------:R0:W1:Y:S01]  /*17c0*/  SYNCS.PHASECHK.TRANS64.TRYWAIT P0, [UR6], R12 ;  /* 0x0000000cff0075a7 */ /* 0x0000620008000146 */
[----:B------:R-:W-:Y:S05]  /*17d0*/  @!P1 BRA `(.L_x_19) ;  /* 0x0000000000049947 */ /* 0x000fea0003800000 */
[----:B------:R-:W-:Y:S01]  /*17e0*/  BPT.TRAP 0x1 ;  /* 0x000000040000795c */ /* 0x000fe20000300000 */
.L_x_19:
[----:B-1----:R-:W-:Y:S05]  /*17f0*/  @P0 BRA `(.L_x_20) ;  /* 0x0000000000080947 */ /* 0x002fea0003800000 */
[----:B------:R-:W1:Y:S02]  /*1800*/  SYNCS.PHASECHK.TRANS64.TRYWAIT P0, [UR6], R12 ;  /* 0x0000000cff0075a7 */ /* 0x000e640008000146 */
[----:B-1----:R-:W-:Y:S05]  /*1810*/  @!P0 BRA `(.L_x_21) ;  /* 0x0000007c004c8947 */ /* 0x002fea0003800000 */
.L_x_20:
[----:B------:R-:W-:Y:S01]  /*1820*/  UIADD3 UR6, UR10, 0xa100, URZ ;  /* 0x0000a1000a067890 */ /* 0x000fe2000fffe03f */
[----:B------:R-:W-:Y:S01]  /*1830*/  WARPGROUP.ARRIVE ;  /* 0x00000000000079c5 */ /* 0x000fe20000000000 */
[----:B------:R-:W-:Y:S01]  /*1840*/  ULOP3.LUT UR12, UR11, 0x10000, URZ, 0xfc, !UPT ;  /* 0x000100000b0c7892 */ /* 0x000fe2000f8efc3f */
[----:B------:R-:W-:Y:S01]  /*1850*/  CS2R R16, SRZ ;  /* 0x0000000000107805 */ /* 0x000fe2000001ff00 */
[----:B------:R-:W-:Y:S01]  /*1860*/  USHF.R.U32.HI UR6, URZ, 0x4, UR6 ;  /* 0x000000043f067899 */ /* 0x000fe20008011606 */
[----:B------:R-:W-:Y:S01]  /*1870*/  CS2R R14, SRZ ;  /* 0x00000000000e7805 */ /* 0x000fe2000001ff00 */
[----:B------:R-:W-:Y:S01]  /*1880*/  ULEA UR12, UR5, UR12, 0x9 ;  /* 0x0000000c050c7291 */ /* 0x000fe2000f8e483f */
[----:B------:R-:W-:Y:S01]  /*1890*/  CS2R R18, SRZ ;  /* 0x0000000000127805 */ /* 0x000fe2000001ff00 */
[----:B------:R-:W-:Y:S01]  /*18a0*/  ULOP3.LUT UR6, UR6, 0x3fff, URZ, 0xc0, !UPT ;  /* 0x00003fff06067892 */ /* 0x000fe2000f8ec03f */
[----:B------:R-:W-:Y:S01]  /*18b0*/  CS2R R20, SRZ ;  /* 0x0000000000147805 */ /* 0x000fe2000001ff00 */
[----:B------:R-:W-:Y:S01]  /*18c0*/  UMOV UR13, 0x80000020 ;  /* 0x80000020000d7882 */ /* 0x000fe20000000000 */
[----:B------:R-:W-:Y:S01]  /*18d0*/  UMOV UR15, 0x80000020 ;  /* 0x80000020000f7882 */ /* 0x000fe20000000000 */
[----:B------:R-:W-:Y:S01]  /*18e0*/  ULOP3.LUT UR6, UR6, 0x10000, URZ, 0xfc, !UPT ;  /* 0x0001000006067892 */ /* 0x000fe2000f8efc3f */
[----:B------:R-:W-:Y:S01]  /*18f0*/  CS2R R22, SRZ ;  /* 0x0000000000167805 */ /* 0x000fe2000001ff00 */
[----:B------:R-:W-:Y:S01]  /*1900*/  ULDC UR7, c[0x0][0x50c] ;  /* 0x0001430000077ab9 */ /* 0x000fe20000000800 */
[----:B------:R-:W-:Y:S01]  /*1910*/  CS2R R88, SRZ ;  /* 0x0000000000587805 */ /* 0x000fe2000001ff00 */
[----:B------:R-:W-:Y:S01]  /*1920*/  ULEA UR14, UR5, UR6, 0x9 ;  /* 0x00000006050e7291 */ /* 0x000fe2000f8e483f */
[----:B------:R-:W-:Y:S01]  /*1930*/  CS2R R90, SRZ ;  /* 0x00000000005a7805 */ /* 0x000fe2000001ff00 */
[----:B------:R-:W-:Y:S01]  /*1940*/  UISETP.NE.AND UP0, UPT, UR7, 0x2, UPT ;  /* 0x000000020700788c */ /* 0x000fe2000bf05270 */
[----:B------:R-:W-:Y:S01]  /*1950*/  CS2R R94, SRZ ;  /* 0x00000000005e7805 */ /* 0x000fe2000001ff00 */
[----:B------:R-:W-:Y:S01]  /*1960*/  UMOV UR6, 0x2 ;  /* 0x0000000200067882 */ /* 0x000fe20000000000 */
[----:B------:R-:W-:Y:S01]  /*1970*/  CS2R R92, SRZ ;  /* 0x00000000005c7805 */ /* 0x000fe2000001ff00 */
[----:B------:R-:W-:Y:S01]  /*1980*/  USEL UR7, URZ, 0x1, UP0 ;  /* 0x000000013f077887 */ /* 0x000fe20008000000 */
[----:B------:R-:W-:-:S02]  /*1990*/  CS2R R96, SRZ ;  /* 0x0000000000607805 */ /* 0x000fc4000001ff00 */
[----:B------:R-:W-:Y:S01]  /*19a0*/  CS2R R98, SRZ ;  /* 0x0000000000627805 */ /* 0x000fe2000001ff00 */
[----:B------:R-:W-:Y:S01]  /*19b0*/  QGMMA.64x128x32.F32.E5M2.E5M2 R24, gdesc[UR12], RZ, !UPT ;  /* 0x01e000000c1879f3 */ /* 0x000fe2000c7038ff */
[----:B------:R-:W-:Y:S01]  /*19c0*/  UIADD3 UR12, UR12, 0x2, URZ ;  /* 0x000000020c0c7890 */ /* 0x000fe2000fffe03f */
[----:B------:R-:W-:Y:S02]  /*19d0*/  CS2R R100, SRZ ;  /* 0x0000000000647805 */ /* 0x000fe4000001ff00 */
[----:B------:R-:W-:Y:S01]  /*19e0*/  ISETP.NE.AND P0, PT, RZ, UR7, PT ;  /* 0x00000007ff007c0c */ /* 0x000fe2000bf05270 */
[----:B------:R-:W-:Y:S01]  /*19f0*/  UIADD3 UR14, UR14, 0x2, URZ ;  /* 0x000000020e0e7890 */ /* 0x000fe2000fffe03f */
[----:B------:R-:W-:Y:S01]  /*1a00*/  CS2R R102, SRZ ;  /* 0x0000000000667805 */ /* 0x000fe2000001ff00 */
[----:B------:R-:W-:Y:S01]  /*1a10*/  UMOV UR13, 0x80000020 ;  /* 0x80000020000d7882 */ /* 0x000fe20000000000 */
[----:B------:R-:W-:Y:S01]  /*1a20*/  UMOV UR15, 0x80000020 ;  /* 0x80000020000f7882 */ /* 0x000fe20000000000 */
        /* <DEDUP_REMOVED lines=17> */
[----:B------:R-:W-:Y:S01]  /*1b40*/  CS2R R138, SRZ ;  /* 0x00000000008a7805 */ /* 0x000fe2000001ff00 */
[----:B------:R-:W-:Y:S02]  /*1b50*/  IMAD.MOV.U32 R141, RZ, RZ, RZ ;  /* 0x000000ffff8d7224 */ /* 0x000fe400078e00ff */
[----:B------:R-:W-:Y:S01]  /*1b60*/  IMAD.MOV.U32 R143, RZ, RZ, RZ ;  /* 0x000000ffff8f7224 */ /* 0x000fe200078e00ff */
[----:B------:R-:W-:Y:S01]  /*1b70*/  QGMMA.64x128x32.F32.E5M2.E5M2 R24, gdesc[UR12], R24, gsb0 ;  /* 0x01e000000c1879f3 */ /* 0x000fe20008003818 */
[----:B------:R-:W-:Y:S05]  /*1b80*/  @!P0 BRA `(.L_x_22) ;  /* 0x0000000400088947 */ /* 0x000fea0003800000 */
[----:B------:R-:W-:Y:S02]  /*1b90*/  WARPGROUP.DEPBAR.LE gsb0, 0x0 ;  /* 0x00008000000079c5 */ /* 0x000fe40000010000 */
[----:B------:R-:W-:-:S01]  /*1ba0*/  FADD R143, RZ, R24 ;  /* 0x00000018ff8f7221 */ /* 0x000fc20000000000 */
[----:B------:R-:W-:Y:S01]  /*1bb0*/  FADD R138, RZ, R25 ;  /* 0x00000019ff8a7221 */ /* 0x000fe20000000000 */
        /* <DEDUP_REMOVED lines=62> */
[----:B------:R-:W-:-:S06]  /*1fa0*/  UMOV UR6, URZ ;  /* 0x0000003f00067c82 */ /* 0x000fcc0008000000 */
.L_x_22:
[----:B------:R-:W-:-:S04]  /*1fb0*/  UIADD3 UR18, UR5, 0x1, URZ ;  /* 0x0000000105127890 */ /* 0x000fc8000fffe03f */
[----:B------:R-:W-:-:S04]  /*1fc0*/  UISETP.NE.AND UP0, UPT, UR18, 0x5, UPT ;  /* 0x000000051200788c */ /* 0x000fc8000bf05270 */
[----:B------:R-:W-:Y:S02]  /*1fd0*/  USEL UR8, URZ, 0x1, UP0 ;  /* 0x000000013f087887 */ /* 0x000fe40008000000 */
[----:B------:R-:W-:Y:S02]  /*1fe0*/  USEL UR18, UR18, URZ, UP0 ;  /* 0x0000003f12127287 */ /* 0x000fe40008000000 */
[----:B------:R-:W-:-:S06]  /*1ff0*/  ULOP3.LUT UR8, UR4, UR8, URZ, 0x3c, !UPT ;  /* 0x0000000804087292 */ /* 0x000fcc000f8e3c3f */
[----:B------:R-:W-:Y:S01]  /*2000*/  IMAD.U32 R144, RZ, RZ, UR8 ;  /* 0x00000008ff907e24 */ /* 0x000fe2000f8e00ff */
[----:B------:R-:W-:-:S06]  /*2010*/  UMOV UR8, 0x1 ;  /* 0x0000000100087882 */ /* 0x000fcc0000000000 */
.L_x_17:
[----:B------:R-:W-:-:S04]  /*2020*/  UISETP.LT.AND UP0, UPT, UR9, 0x1, UPT ;  /* 0x000000010900788c */ /* 0x000fc8000bf01270 */
[----:B------:R-:W-:-:S04]  /*2030*/  USEL UR12, UR9, 0x1, UP0 ;  /* 0x00000001090c7887 */ /* 0x000fc80008000000 */
[----:B------:R-:W-:-:S04]  /*2040*/  UIADD3 UR12, UR9, -UR12, URZ ;  /* 0x8000000c090c7290 */ /* 0x000fc8000fffe03f */
[----:B------:R-:W-:-:S06]  /*2050*/  UISETP.GE.AND UP0, UPT, UR12, 0x1, UPT ;  /* 0x000000010c00788c */ /* 0x000fcc000bf06270 */
[----:B------:R-:W-:-:S13]  /*2060*/  PLOP3.LUT P0, PT, PT, PT, UP0, 0x80, 0x0 ;  /* 0x000000000000781c */ /* 0x000fda0003f0f008 */
[----:B------:R-:W-:Y:S05]  /*2070*/  @!P0 BRA `(.L_x_23) ;  /* 0x0000000800088947 */ /* 0x000fea0003800000 */
[----:B01----:R-:W-:Y:S01]  /*2080*/  IMAD.U32 R12, RZ, RZ, UR12 ;  /* 0x0000000cff0c7e24 */ /* 0x003fe2000f8e00ff */
[----:B------:R-:W-:Y:S01]  /*2090*/  ULDC UR19, c[0x0][0x50c] ;  /* 0x0001430000137ab9 */ /* 0x000fe20000000800 */
[----:B------:R-:W-:-:S07]  /*20a0*/  IMAD.U32 R13, RZ, RZ, UR5 ;  /* 0x00000005ff0d7e24 */ /* 0x000fce000f8e00ff */
.L_x_31:
[----:B------:R-:W-:-:S13]  /*20b0*/  ISETP.NE.AND P1, PT, R142, 0x3, PT ;  /* 0x000000038e00780c */ /* 0x000fda0003f25270 */
[----:B------:R-:W-:Y:S05]  /*20c0*/  @!P1 BRA `(.L_x_24) ;  /* 0x0000000000049947 */ /* 0x000fea0003800000 */
[----:B------:R-:W-:Y:S01]  /*20d0*/  BPT.TRAP 0x1 ;  /* 0x000000040000795c */ /* 0x000fe20000300000 */
.L_x_24:
[----:B------:R-:W0:Y:S01]  /*20e0*/  S2UR UR12, SR_CgaCtaId ;  /* 0x00000000000c79c3 */ /* 0x000e220000008800 */
[----:B------:R-:W-:Y:S01]  /*20f0*/  UMOV UR10, 0x400 ;  /* 0x00000400000a7882 */ /* 0x000fe20000000000 */
[----:B------:R-:W-:Y:S01]  /*2100*/  SHF.L.U32 R140, R144, 0x1f, RZ ;  /* 0x0000001f908c7819 */ /* 0x000fe200000006ff */
[----:B0-----:R-:W-:-:S04]  /*2110*/  ULEA UR10, UR12, UR10, 0x18 ;  /* 0x0000000a0c0a7291 */ /* 0x001fc8000f8ec03f */
[----:B------:R-:W-:-:S09]  /*2120*/  ULEA UR12, UR18, UR10, 0x3 ;  /* 0x0000000a120c7291 */ /* 0x000fd2000f8e183f */
[----:B------:R0:W1:Y:S01]  /*2130*/  SYNCS.PHASECHK.TRANS64.TRYWAIT P0, [UR12], R140 ;  /* 0x0000008cff0075a7 */ /* 0x000062000800014c */
[----:B------:R-:W-:Y:S05]  /*2140*/  @!P1 BRA `(.L_x_25) ;  /* 0x0000000000049947 */ /* 0x000fea0003800000 */
[----:B------:R-:W-:Y:S01]  /*2150*/  BPT.TRAP 0x1 ;  /* 0x000000040000795c */ /* 0x000fe20000300000 */
.L_x_25:
[----:B-1----:R-:W-:Y:S05]  /*2160*/  @P0 BRA `(.L_x_26) ;  /* 0x0000000000080947 */ /* 0x002fea0003800000 */
[----:B------:R-:W1:Y:S02]  /*2170*/  SYNCS.PHASECHK.TRANS64.TRYWAIT P0, [UR12], R140 ;  /* 0x0000008cff0075a7 */ /* 0x000e64000800014c */
[----:B-1----:R-:W-:Y:S05]  /*2180*/  @!P0 BRA `(.L_x_27) ;  /* 0x0000007400088947 */ /* 0x002fea0003800000 */
.L_x_26:
[----:B------:R-:W-:Y:S01]  /*2190*/  UIADD3 UR12, UR10, 0xa100, URZ ;  /* 0x0000a1000a0c7890 */ /* 0x000fe2000fffe03f */
[----:B------:R-:W-:Y:S01]  /*21a0*/  WARPGROUP.ARRIVE ;  /* 0x00000000000079c5 */ /* 0x000fe20000000000 */
[----:B------:R-:W-:Y:S02]  /*21b0*/  UISETP.NE.AND UP0, UPT, UR7, URZ, UPT ;  /* 0x0000003f0700728c */ /* 0x000fe4000bf05270 */
[----:B------:R-:W-:Y:S02]  /*21c0*/  USHF.R.U32.HI UR12, URZ, 0x4, UR12 ;  /* 0x000000043f0c7899 */ /* 0x000fe4000801160c */
[----:B------:R-:W-:Y:S02]  /*21d0*/  USEL UR8, UR8, URZ, !UP0 ;  /* 0x0000003f08087287 */ /* 0x000fe4000c000000 */
[----:B------:R-:W-:Y:S02]  /*21e0*/  ULOP3.LUT UR7, UR12, 0x3fff, URZ, 0xc0, !UPT ;  /* 0x00003fff0c077892 */ /* 0x000fe4000f8ec03f */
[----:B------:R-:W-:-:S02]  /*21f0*/  ULOP3.LUT UR12, UR11, 0x10000, URZ, 0xfc, !UPT ;  /* 0x000100000b0c7892 */ /* 0x000fc4000f8efc3f */
[----:B------:R-:W-:Y:S02]  /*2200*/  ULOP3.LUT UR7, UR7, 0x10000, URZ, 0xfc, !UPT ;  /* 0x0001000007077892 */ /* 0x000fe4000f8efc3f */
[----:B------:R-:W-:Y:S02]  /*2210*/  UISETP.NE.U32.AND UP0, UPT, UR8, URZ, UPT ;  /* 0x0000003f0800728c */ /* 0x000fe4000bf05070 */
[----:B------:R-:W-:Y:S02]  /*2220*/  ULEA UR12, UR18, UR12, 0x9 ;  /* 0x0000000c120c7291 */ /* 0x000fe4000f8e483f */
[----:B------:R-:W-:Y:S01]  /*2230*/  ULEA UR14, UR18, UR7, 0x9 ;  /* 0x00000007120e7291 */ /* 0x000fe2000f8e483f */
[----:B------:R-:W-:Y:S01]  /*2240*/  UMOV UR13, 0x80000020 ;  /* 0x80000020000d7882 */ /* 0x000fe20000000000 */
[----:B------:R-:W-:Y:S01]  /*2250*/  UMOV UR15, 0x80000020 ;  /* 0x80000020000f7882 */ /* 0x000fe20000000000 */
[----:B------:R-:W-:-:S06]  /*2260*/  UIADD3 UR6, UR6, 0x2, URZ ;  /* 0x0000000206067890 */ /* 0x000fcc000fffe03f */
[----:B------:R-:W-:Y:S01]  /*2270*/  QGMMA.64x128x32.F32.E5M2.E5M2 R24, gdesc[UR12], R24, UP0 ;  /* 0x01e000000c1879f3 */ /* 0x000fe2000bf03818 */
[----:B------:R-:W-:Y:S02]  /*2280*/  UIADD3 UR12, UR12, 0x2, URZ ;  /* 0x000000020c0c7890 */ /* 0x000fe4000fffe03f */
[----:B------:R-:W-:Y:S01]  /*2290*/  UIADD3 UR14, UR14, 0x2, URZ ;  /* 0x000000020e0e7890 */ /* 0x000fe2000fffe03f */
[----:B------:R-:W-:Y:S01]  /*22a0*/  UMOV UR13, 0x80000020 ;  /* 0x80000020000d7882 */ /* 0x000fe20000000000 */
[----:B------:R-:W-:Y:S01]  /*22b0*/  UMOV UR15, 0x80000020 ;  /* 0x80000020000f7882 */ /* 0x000fe20000000000 */
[----:B------:R-:W-:-:S04]  /*22c0*/  UISETP.NE.AND UP0, UPT, UR6, UR19, UPT ;  /* 0x000000130600728c */ /* 0x000fc8000bf05270 */
[----:B------:R-:W-:-:S06]  /*22d0*/  USEL UR7, URZ, 0x1, UP0 ;  /* 0x000000013f077887 */ /* 0x000fcc0008000000 */
[----:B------:R-:W-:Y:S01]  /*22e0*/  ISETP.NE.AND P0, PT, RZ, UR7, PT ;  /* 0x00000007ff007c0c */ /* 0x000fe2000bf05270 */
[----:B------:R-:W-:Y:S03]  /*22f0*/  QGMMA.64x128x32.F32.E5M2.E5M2 R24, gdesc[UR12], R24, gsb0 ;  /* 0x01e000000c1879f3 */ /* 0x000fe60008003818 */
[----:B------:R-:W-:-:S09]  /*2300*/  WARPGROUP.DEPBAR.LE gsb0, 0x1 ;  /* 0x00008000000079c5 */ /* 0x000fd20000010100 */
[----:B------:R-:W-:Y:S05]  /*2310*/  @!P0 BRA `(.L_x_28) ;  /* 0x0000000400088947 */ /* 0x000fea0003800000 */
[----:B------:R-:W-:Y:S02]  /*2320*/  WARPGROUP.DEPBAR.LE gsb0, 0x0 ;  /* 0x00008000000079c5 */ /* 0x000fe40000010000 */
[----:B------:R-:W-:-:S01]  /*2330*/  FADD R143, R24, R143 ;  /* 0x0000008f188f7221 */ /* 0x000fc20000000000 */
[----:B------:R-:W-:Y:S01]  /*2340*/  FADD R138, R25, R138 ;  /* 0x0000008a198a7221 */ /* 0x000fe20000000000 */
        /* <DEDUP_REMOVED lines=62> */
[----:B------:R-:W-:-:S06]  /*2730*/  UMOV UR6, URZ ;  /* 0x0000003f00067c82 */ /* 0x000fcc0008000000 */
.L_x_28:
[----:B------:R-:W-:Y:S05]  /*2740*/  @!P1 BRA `(.L_x_29) ;  /* 0x0000000000049947 */ /* 0x000fea0003800000 */
[----:B------:R-:W-:Y:S01]  /*2750*/  BPT.TRAP 0x1 ;  /* 0x000000040000795c */ /* 0x000fe20000300000 */
.L_x_29:
[----:B------:R-:W-:-:S13]  /*2760*/  ISETP.NE.AND P0, PT, R6, RZ, PT ;  /* 0x000000ff0600720c */ /* 0x000fda0003f05270 */
[----:B01----:R-:W-:-:S05]  /*2770*/  @P0 LEA R140, R13, UR10, 0x3 ;  /* 0x0000000a0d8c0c11 */ /* 0x003fca000f8e18ff */
[----:B------:R-:W-:-:S05]  /*2780*/  @P0 VIADD R140, R140, 0x28 ;  /* 0x000000288c8c0836 */ /* 0x000fca0000000000 */
[----:B------:R-:W-:-:S04]  /*2790*/  @P0 PRMT R140, R5, 0x654, R140 ;  /* 0x00000654058c0816 */ /* 0x000fc8000000008c */
[----:B------:R0:W-:Y:S01]  /*27a0*/  @P0 SYNCS.ARRIVE.TRANS64.RED.A1T0 RZ, [R140+URZ], RZ ;  /* 0x000000ff8cff09a7 */ /* 0x0001e2000810043f */
[----:B------:R-:W-:-:S13]  /*27b0*/  ISETP.GT.U32.AND P0, PT, R4, 0x1, PT ;  /* 0x000000010400780c */ /* 0x000fda0003f04070 */
[----:B0-----:R-:W-:Y:S05]  /*27c0*/  @P0 BRA `(.L_x_30) ;  /* 0x0000000000040947 */ /* 0x001fea0003800000 */
[----:B------:R-:W-:Y:S01]  /*27d0*/  BPT.TRAP 0x1 ;  /* 0x000000040000795c */ /* 0x000fe20000300000 */
.L_x_30:
[----:B------:R-:W-:Y:S01]  /*27e0*/  UIADD3 UR18, UR18, 0x1, URZ ;  /* 0x0000000112127890 */ /* 0x000fe2000fffe03f */
[C---:B------:R-:W-:Y:S01]  /*27f0*/  ISETP.GT.AND P1, PT, R12.reuse, 0x1, PT ;  /* 0x000000010c00780c */ /* 0x040fe20003f24270 */
[----:B------:R-:W-:Y:S02]  /*2800*/  VIADD R13, R13, 0x1 ;  /* 0x000000010d0d7836 */ /* 0x000fe40000000000 */
[----:B------:R-:W-:Y:S01]  /*2810*/  UISETP.NE.AND UP0, UPT, UR18, 0x5, UPT ;  /* 0x000000051200788c */ /* 0x000fe2000bf05270 */
[----:B------:R-:W-:Y:S02]  /*2820*/  VIADD R12, R12, 0xffffffff ;  /* 0xffffffff0c0c7836 */ /* 0x000fe40000000000 */
[C---:B------:R-:W-:Y:S01]  /*2830*/  ISETP.NE.AND P0, PT, R13.reuse, 0x5, PT ;  /* 0x000000050d00780c */ /* 0x040fe20003f05270 */
[----:B------:R-:W-:Y:S02]  /*2840*/  USEL UR8, URZ, 0x1, UP0 ;  /* 0x000000013f087887 */ /* 0x000fe40008000000 */
[----:B------:R-:W-:Y:S01]  /*2850*/  USEL UR18, UR18, URZ, UP0 ;  /* 0x0000003f12127287 */ /* 0x000fe20008000000 */
[----:B------:R-:W-:-:S03]  /*2860*/  SEL R13, R13, RZ, P0 ;  /* 0x000000ff0d0d7207 */ /* 0x000fc60000000000 */
[----:B------:R-:W-:Y:S01]  /*2870*/  LOP3.LUT R144, R144, UR8, RZ, 0x3c, !PT ;  /* 0x0000000890907c12 */ /* 0x000fe2000f8e3cff */
[----:B------:R-:W-:Y:S01]  /*2880*/  UMOV UR8, 0x1 ;  /* 0x0000000100087882 */ /* 0x000fe20000000000 */
[----:B------:R-:W-:Y:S06]  /*2890*/  @P1 BRA `(.L_x_31) ;  /* 0xfffffff800041947 */ /* 0x000fec000383ffff */
.L_x_23:
[----:B------:R-:W-:Y:S01]  /*28a0*/  UISETP.NE.AND UP0, UPT, UR6, URZ, UPT ;  /* 0x0000003f0600728c */ /* 0x000fe2000bf05270 */
[----:B01----:R-:W0:Y:S03]  /*28b0*/  LDC R12, c[0x0][0x28c] ;  /* 0x0000a300ff0c7b82 */ /* 0x003e260000000800 */
[----:B------:R-:W-:-:S06]  /*28c0*/  USEL UR6, URZ, 0x1, !UP0 ;  /* 0x000000013f067887 */ /* 0x000fcc000c000000 */
[----:B------:R-:W-:Y:S02]  /*28d0*/  ISETP.NE.AND P0, PT, RZ, UR6, PT ;  /* 0x00000006ff007c0c */ /* 0x000fe4000bf05270 */
[----:B0-----:R-:W-:-:S11]  /*28e0*/  ISETP.GE.AND P1, PT, R12, 0x1, PT ;  /* 0x000000010c00780c */ /* 0x001fd60003f26270 */
[----:B------:R-:W-:Y:S05]  /*28f0*/  @!P0 BRA `(.L_x_32) ;  /* 0x0000000400048947 */ /* 0x000fea0003800000 */
[----:B------:R-:W-:Y:S02]  /*2900*/  WARPGROUP.DEPBAR.LE gsb0, 0x0 ;  /* 0x00008000000079c5 */ /* 0x000fe40000010000 */
[----:B------:R-:W-:Y:S01]  /*2910*/  FADD R143, R24, R143 ;  /* 0x0000008f188f7221 */ /* 0x000fe20000000000 */
        /* <DEDUP_REMOVED lines=62> */
[----:B------:R-:W-:-:S07]  /*2d00*/  FADD R16, R16, R87 ;  /* 0x0000005710107221 */ /* 0x000fce0000000000 */
.L_x_32:
[----:B------:R-:W-:Y:S02]  /*2d10*/  WARPGROUP.DEPBAR.LE gsb0, 0x0 ;  /* 0x00008000000079c5 */ /* 0x000fe40000010000 */
[----:B------:R-:W-:Y:S05]  /*2d20*/  @!P1 BRA `(.L_x_33) ;  /* 0x0000000000549947 */ /* 0x000fea0003800000 */
[----:B------:R-:W-:-:S13]  /*2d30*/  ISETP.NE.AND P0, PT, R142, 0x3, PT ;  /* 0x000000038e00780c */ /* 0x000fda0003f05270 */
[----:B------:R-:W-:Y:S05]  /*2d40*/  @!P0 BRA `(.L_x_34) ;  /* 0x0000000000048947 */ /* 0x000fea0003800000 */
[----:B------:R-:W-:Y:S01]  /*2d50*/  BPT.TRAP 0x1 ;  /* 0x000000040000795c */ /* 0x000fe20000300000 */
.L_x_34:
[----:B------:R-:W-:Y:S01]  /*2d60*/  ISETP.NE.AND P0, PT, R6, RZ, PT ;  /* 0x000000ff0600720c */ /* 0x000fe20003f05270 */
[----:B------:R-:W-:Y:S01]  /*2d70*/  BSSY B0, `(.L_x_35) ;  /* 0x000000e000007945 */ /* 0x000fe20003800000 */
[----:B------:R-:W-:-:S11]  /*2d80*/  ISETP.GT.U32.AND P1, PT, R4, 0x1, PT ;  /* 0x000000010400780c */ /* 0x000fd60003f24070 */
[----:B------:R-:W-:Y:S05]  /*2d90*/  @!P0 BRA `(.L_x_36) ;  /* 0x00000000002c8947 */ /* 0x000fea0003800000 */
[----:B------:R-:W-:-:S04]  /*2da0*/  UISETP.LT.AND UP0, UPT, UR9, 0x1, UPT ;  /* 0x000000010900788c */ /* 0x000fc8000bf01270 */
[----:B------:R-:W-:-:S04]  /*2db0*/  USEL UR8, UR9, 0x1, UP0 ;  /* 0x0000000109087887 */ /* 0x000fc80008000000 */
[----:B------:R-:W-:-:S04]  /*2dc0*/  UIADD3 UR8, UR5, UR9, -UR8 ;  /* 0x0000000905087290 */ /* 0x000fc8000fffe808 */
[----:B------:R-:W-:-:S04]  /*2dd0*/  UIMAD.WIDE.U32 UR6, UR8, -0x33333333, URZ ;  /* 0xcccccccd080678a5 */ /* 0x000fc8000f8e003f */
[----:B------:R-:W-:-:S04]  /*2de0*/  USHF.R.U32.HI UR6, URZ, 0x2, UR7 ;  /* 0x000000023f067899 */ /* 0x000fc80008011607 */
[----:B------:R-:W-:-:S04]  /*2df0*/  UIMAD UR8, UR6, -0x5, UR8 ;  /* 0xfffffffb060878a4 */ /* 0x000fc8000f8e0208 */
[----:B------:R-:W-:-:S04]  /*2e00*/  ULEA UR8, UR8, UR10, 0x3 ;  /* 0x0000000a08087291 */ /* 0x000fc8000f8e183f */
[----:B------:R-:W-:-:S06]  /*2e10*/  UIADD3 UR8, UR8, 0x28, URZ ;  /* 0x0000002808087890 */ /* 0x000fcc000fffe03f */
[----:B------:R-:W-:-:S05]  /*2e20*/  IMAD.U32 R12, RZ, RZ, UR8 ;  /* 0x00000008ff0c7e24 */ /* 0x000fca000f8e00ff */
[----:B------:R-:W-:-:S04]  /*2e30*/  PRMT R12, R5, 0x654, R12 ;  /* 0x00000654050c7816 */ /* 0x000fc8000000000c */
[----:B------:R0:W-:Y:S03]  /*2e40*/  SYNCS.ARRIVE.TRANS64.RED.A1T0 RZ, [R12+URZ], RZ ;  /* 0x000000ff0cff79a7 */ /* 0x0001e6000810043f */
.L_x_36:
[----:B------:R-:W-:Y:S05]  /*2e50*/  BSYNC B0 ;  /* 0x0000000000007941 */ /* 0x000fea0003800000 */
.L_x_35:
[----:B------:R-:W-:Y:S05]  /*2e60*/  @P1 BRA `(.L_x_33) ;  /* 0x0000000000041947 */ /* 0x000fea0003800000 */
[----:B------:R-:W-:Y:S01]  /*2e70*/  BPT.TRAP 0x1 ;  /* 0x000000040000795c */ /* 0x000fe20000300000 */
.L_x_33:
[----:B------:R-:W1:Y:S01]  /*2e80*/  LDC R26, c[0x0][0x288] ;  /* 0x0000a200ff1a7b82 */ /* 0x000e620000000800 */
[--C-:B0-----:R-:W-:Y:S01]  /*2e90*/  SHF.R.U32.HI R12, RZ, 0x2, R0.reuse ;  /* 0x00000002ff0c7819 */ /* 0x101fe20000011600 */
[----:B------:R-:W-:Y:S01]  /*2ea0*/  IMAD.SHL.U32 R29, R11, 0x80, RZ ;  /* 0x000000800b1d7824 */ /* 0x000fe200078e00ff */
[----:B------:R-:W-:Y:S01]  /*2eb0*/  SHF.R.U32.HI R25, RZ, 0x7, R0 ;  /* 0x00000007ff197819 */ /* 0x000fe20000011600 */
[----:B------:R-:W-:Y:S01]  /*2ec0*/  UIADD3 UR5, UR9, UR5, URZ ;  /* 0x0000000509057290 */ /* 0x000fe2000fffe03f */
[----:B------:R-:W-:Y:S01]  /*2ed0*/  LOP3.LUT R13, R12, 0x7, RZ, 0xc0, !PT ;  /* 0x000000070c0d7812 */ /* 0x000fe200078ec0ff */
[----:B------:R-:W-:Y:S01]  /*2ee0*/  IMAD.SHL.U32 R31, R10, 0x80, RZ ;  /* 0x000000800a1f7824 */ /* 0x000fe200078e00ff */
[----:B------:R-:W-:Y:S01]  /*2ef0*/  LOP3.LUT R12, R25, 0x1, RZ, 0xc0, !PT ;  /* 0x00000001190c7812 */ /* 0x000fe200078ec0ff */
[----:B------:R-:W-:Y:S01]  /*2f00*/  UISETP.GT.U32.AND UP0, UPT, UR5, 0x4, UPT ;  /* 0x000000040500788c */ /* 0x000fe2000bf04070 */
[----:B------:R-:W-:Y:S01]  /*2f10*/  LOP3.LUT R24, R0, 0x60, RZ, 0xc0, !PT ;  /* 0x0000006000187812 */ /* 0x000fe200078ec0ff */
[----:B------:R-:W-:Y:S01]  /*2f20*/  ULDC UR12, c[0x0][0x284] ;  /* 0x0000a100000c7ab9 */ /* 0x000fe20000000800 */
[----:B------:R-:W-:Y:S01]  /*2f30*/  UISETP.GE.U32.AND UP1, UPT, UR9, 0x5, UPT ;  /* 0x000000050900788c */ /* 0x000fe2000bf26070 */
[----:B------:R-:W-:Y:S01]  /*2f40*/  IMAD.SHL.U32 R30, R12, 0x40, RZ ;  /* 0x000000400c1e7824 */ /* 0x000fe200078e00ff */
[----:B------:R-:W-:Y:S01]  /*2f50*/  SHF.R.U32.HI R28, RZ, 0x1, R24 ;  /* 0x00000001ff1c7819 */ /* 0x000fe20000011618 */
[----:B------:R-:W-:Y:S01]  /*2f60*/  UISETP.LT.U32.AND UP0, UPT, UR9, 0x5, UP0 ;  /* 0x000000050900788c */ /* 0x000fe20008701070 */
[----:B------:R-:W-:Y:S01]  /*2f70*/  LOP3.LUT R24, R0, 0x3, RZ, 0xc0, !PT ;  /* 0x0000000300187812 */ /* 0x000fe200078ec0ff */
[----:B------:R-:W-:Y:S01]  /*2f80*/  UIMAD.WIDE.U32 UR6, UR5, -0x33333333, URZ ;  /* 0xcccccccd050678a5 */ /* 0x000fe2000f8e003f */
[--C-:B------:R-:W-:Y:S01]  /*2f90*/  IADD3 R25, RZ, -R28, -R13.reuse ;  /* 0x8000001cff197210 */ /* 0x100fe20007ffe80d */
[----:B------:R-:W-:Y:S01]  /*2fa0*/  USEL UR8, URZ, 0x1, !UP0 ;  /* 0x000000013f087887 */ /* 0x000fe2000c000000 */
[----:B------:R-:W-:Y:S01]  /*2fb0*/  LOP3.LUT R13, R30, 0x40, R13, 0xe2, !PT ;  /* 0x000000401e0d7812 */ /* 0x000fe200078ee20d */
[----:B------:R-:W-:Y:S01]  /*2fc0*/  ULDC.64 UR10, c[0x0][0x5d0] ;  /* 0x00017400000a7ab9 */ /* 0x000fe20000000a00 */
[----:B------:R-:W-:Y:S01]  /*2fd0*/  SHF.R.S32.HI R34, RZ, 0x1f, R7 ;  /* 0x0000001fff227819 */ /* 0x000fe20000011407 */
[----:B------:R-:W-:Y:S01]  /*2fe0*/  IMAD R12, R12, -0x40, R25 ;  /* 0xffffffc00c0c7824 */ /* 0x000fe200078e0219 */
[----:B------:R-:W-:Y:S01]  /*2ff0*/  USHF.R.U32.HI UR6, URZ, 0x2, UR7 ;  /* 0x000000023f067899 */ /* 0x000fe20008011607 */
[----:B-1----:R-:W-:Y:S01]  /*3000*/  IMAD R30, R24, -0x2, R26 ;  /* 0xfffffffe181e7824 */ /* 0x002fe200078e021a */
[----:B------:R-:W-:Y:S01]  /*3010*/  ISETP.GE.AND P0, PT, R29, R26, PT ;  /* 0x0000001a1d00720c */ /* 0x000fe20003f06270 */
[----:B------:R-:W-:Y:S01]  /*3020*/  IMAD.SHL.U32 R24, R0, 0x2, RZ ;  /* 0x0000000200187824 */ /* 0x000fe200078e00ff */
[----:B------:R-:W-:Y:S01]  /*3030*/  ULOP3.LUT UR4, UR4, UR8, URZ, 0x3c, !UPT ;  /* 0x0000000804047292 */ /* 0x000fe2000f8e3c3f */
[----:B------:R-:W-:Y:S01]  /*3040*/  IMAD R32, R34, UR10, RZ ;  /* 0x0000000a22207c24 */ /* 0x000fe2000f8e02ff */
[----:B------:R-:W-:Y:S01]  /*3050*/  ISETP.GE.OR P0, PT, R31, UR12, P0 ;  /* 0x0000000c1f007c0c */ /* 0x000fe20008706670 */
[----:B------:R-:W-:Y:S01]  /*3060*/  IMAD.WIDE R26, R10, 0x80, RZ ;  /* 0x000000800a1a7825 */ /* 0x000fe200078e02ff */
[----:B------:R-:W-:Y:S01]  /*3070*/  LOP3.LUT R24, R29, 0x6, R24, 0xf8, !PT ;  /* 0x000000061d187812 */ /* 0x000fe200078ef818 */
[----:B------:R-:W-:Y:S01]  /*3080*/  UIMAD UR5, UR6, -0x5, UR5 ;  /* 0xfffffffb060578a4 */ /* 0x000fe2000f8e0205 */
[----:B------:R-:W-:Y:S01]  /*3090*/  IADD3 R36, -R31, UR12, R12 ;  /* 0x0000000c1f247c10 */ /* 0x000fe2000fffe10c */
[----:B------:R-:W-:Y:S01]  /*30a0*/  IMAD R33, R7, UR11, R32 ;  /* 0x0000000b07217c24 */ /* 0x000fe2000f8e0220 */
[----:B------:R-:W-:Y:S01]  /*30b0*/  SHF.R.S32.HI R25, RZ, 0x1f, R24 ;  /* 0x0000001fff197819 */ /* 0x000fe20000011418 */
[----:B------:R-:W-:Y:S01]  /*30c0*/  @UP1 ULOP3.LUT UR4, UR4, 0x1, UR6, 0x78, !UPT ;  /* 0x0000000104041892 */ /* 0x000fe2000f8e7806 */
[----:B------:R-:W-:Y:S01]  /*30d0*/  LOP3.LUT R35, R26, R13, R28, 0xfe, !PT ;  /* 0x0000000d1a237212 */ /* 0x000fe200078efe1c */
[----:B------:R-:W-:-:S02]  /*30e0*/  IMAD.IADD R29, R30, 0x1, -R29 ;  /* 0x000000011e1d7824 */ /* 0x000fc400078e0a1d */
[----:B------:R-:W-:-:S04]  /*30f0*/  IMAD.WIDE.U32 R10, R7, UR10, R24 ;  /* 0x0000000a070a7c25 */ /* 0x000fc8000f8e0018 */
[----:B------:R-:W-:Y:S02]  /*3100*/  IMAD.IADD R11, R11, 0x1, R33 ;  /* 0x000000010b0b7824 */ /* 0x000fe400078e0221 */
[----:B------:R-:W-:Y:S01]  /*3110*/  IMAD.MOV.U32 R28, RZ, RZ, -0x1 ;  /* 0xffffffffff1c7424 */ /* 0x000fe200078e00ff */
[----:B------:R-:W-:Y:S06]  /*3120*/  @P0 BRA `(.L_x_37) ;  /* 0x0000004400a40947 */ /* 0x000fec0003800000 */
[----:B------:R-:W0:Y:S01]  /*3130*/  LDC.64 R32, c[0x0][0x5c8] ;  /* 0x00017200ff207b82 */ /* 0x000e220000000a00 */
[----:B------:R-:W-:Y:S01]  /*3140*/  ULDC.64 UR6, c[0x0][0x5c0] ;  /* 0x0001700000067ab9 */ /* 0x000fe20000000a00 */
[----:B------:R-:W-:Y:S01]  /*3150*/  BSSY B0, `(.L_x_37) ;  /* 0x0000466000007945 */ /* 0x000fe20003800000 */
[-C--:B0-----:R-:W-:Y:S02]  /*3160*/  IMAD R12, R27, R32.reuse, RZ ;  /* 0x000000201b0c7224 */ /* 0x081fe400078e02ff */
[----:B------:R-:W-:-:S04]  /*3170*/  IMAD.WIDE.U32 R10, R35, R32, R10 ;  /* 0x00000020230a7225 */ /* 0x000fc800078e000a */
[----:B------:R-:W-:Y:S01]  /*3180*/  IMAD R31, R35, R33, R12 ;  /* 0x00000021231f7224 */ /* 0x000fe200078e020c */
[----:B------:R-:W-:Y:S02]  /*3190*/  LEA R13, P0, R32, R10, 0x3 ;  /* 0x0000000a200d7211 */ /* 0x000fe400078018ff */
[----:B------:R-:W-:Y:S01]  /*31a0*/  IADD3 R12, P1, R10, UR6, RZ ;  /* 0x000000060a0c7c10 */ /* 0x000fe2000ff3e0ff */
[----:B------:R-:W-:Y:S01]  /*31b0*/  IMAD.IADD R31, R11, 0x1, R31 ;  /* 0x000000010b1f7824 */ /* 0x000fe200078e021f */
[----:B------:R-:W-:-:S04]  /*31c0*/  IADD3 R10, P3, R13, UR6, RZ ;  /* 0x000000060d0a7c10 */ /* 0x000fc8000ff7e0ff */
[----:B------:R-:W-:Y:S02]  /*31d0*/  LEA.HI.X R11, R32, R31, R33, 0x3, P0 ;  /* 0x0000001f200b7211 */ /* 0x000fe400000f1c21 */
[----:B---3-5:R-:W-:Y:S02]  /*31e0*/  FSETP.NEU.AND P0, PT, R9, RZ, PT ;  /* 0x000000ff0900720b */ /* 0x028fe40003f0d000 */
[----:B------:R-:W-:Y:S02]  /*31f0*/  IADD3.X R13, R31, UR7, RZ, P1, !PT ;  /* 0x000000071f0d7c10 */ /* 0x000fe40008ffe4ff */
[----:B------:R-:W-:-:S09]  /*3200*/  IADD3.X R11, R11, UR7, RZ, P3, !PT ;  /* 0x000000070b0b7c10 */ /* 0x000fd20009ffe4ff */
[----:B------:R-:W-:Y:S05]  /*3210*/  @!P0 BRA `(.L_x_38) ;  /* 0x00000034005c8947 */ /* 0x000fea0003800000 */
[----:B------:R-:W-:Y:S01]  /*3220*/  ULDC.64 UR6, c[0x0][0x5b8] ;  /* 0x00016e0000067ab9 */ /* 0x000fe20000000a00 */
[----:B------:R-:W-:Y:S01]  /*3230*/  ISETP.GE.AND P0, PT, R36, 0x1, PT ;  /* 0x000000012400780c */ /* 0x000fe20003f06270 */
[----:B------:R-:W-:Y:S01]  /*3240*/  IMAD R32, R34, UR6, RZ ;  /* 0x0000000622207c24 */ /* 0x000fe2000f8e02ff */
[----:B------:R-:W-:Y:S01]  /*3250*/  ULDC.64 UR10, c[0x0][0x5a8] ;  /* 0x00016a00000a7ab9 */ /* 0x000fe20000000a00 */
[----:B------:R-:W-:Y:S01]  /*3260*/  IMAD.WIDE.U32 R30, R7, UR6, R24 ;  /* 0x00000006071e7c25 */ /* 0x000fe2000f8e0018 */
[----:B------:R-:W-:Y:S01]  /*3270*/  ISETP.LT.OR P4, PT, R29, 0x1, !P0 ;  /* 0x000000011d00780c */ /* 0x000fe20004781670 */
[----:B------:R-:W-:Y:S02]  /*3280*/  BSSY B1, `(.L_x_39) ;  /* 0x000000c000017945 */ /* 0x000fe40003800000 */
[----:B------:R-:W-:Y:S01]  /*3290*/  IMAD R7, R7, UR7, R32 ;  /* 0x0000000707077c24 */ /* 0x000fe2000f8e0220 */
[----:B------:R-:W-:-:S03]  /*32a0*/  ULDC.64 UR6, c[0x0][0x5b0] ;  /* 0x00016c0000067ab9 */ /* 0x000fc60000000a00 */
[----:B------:R-:W-:Y:S02]  /*32b0*/  IMAD.IADD R31, R31, 0x1, R7 ;  /* 0x000000011f1f7824 */ /* 0x000fe400078e0207 */
[----:B------:R-:W-:Y:S02]  /*32c0*/  IMAD R7, R27, UR6, RZ ;  /* 0x000000061b077c24 */ /* 0x000fe4000f8e02ff */
[----:B------:R-:W-:-:S04]  /*32d0*/  IMAD.WIDE.U32 R24, R35, UR6, R30 ;  /* 0x0000000623187c25 */ /* 0x000fc8000f8e001e */
[----:B------:R-:W-:Y:S01]  /*32e0*/  IMAD R7, R35, UR7, R7 ;  /* 0x0000000723077c24 */ /* 0x000fe2000f8e0207 */
[----:B------:R-:W-:-:S04]  /*32f0*/  IADD3 R24, P1, R24, UR10, RZ ;  /* 0x0000000a18187c10 */ /* 0x000fc8000ff3e0ff */
[--C-:B------:R-:W-:Y:S02]  /*3300*/  IADD3.X R25, R25, UR11, R7.reuse, P1, !PT ;  /* 0x0000000b19197c10 */ /* 0x100fe40008ffe407 */
[----:B------:R-:W-:Y:S01]  /*3310*/  PRMT R7, RZ, 0x7610, R7 ;  /* 0x00007610ff077816 */ /* 0x000fe20000000007 */
[----:B------:R-:W-:Y:S06]  /*3320*/  @P4 BRA `(.L_x_40) ;  /* 0x0000000000044947 */ /* 0x000fec0003800000 */
[----:B------:R0:W5:Y:S02]  /*3330*/  LDG.E.U8 R7, desc[UR16][R24.64] ;  /* 0x0000001018077981 */ /* 0x000164000c1e1100 */
.L_x_40:
[----:B------:R-:W-:Y:S05]  /*3340*/  BSYNC B1 ;  /* 0x0000000000017941 */ /* 0x000fea0003800000 */
.L_x_39:
[----:B-----5:R-:W-:Y:S01]  /*3350*/  LOP3.LUT R7, R7, 0xff, RZ, 0xc0, !PT ;  /* 0x000000ff07077812 */ /* 0x020fe200078ec0ff */
[----:B------:R-:W-:Y:S01]  /*3360*/  BSSY B1, `(.L_x_41) ;  /* 0x000000b000017945 */ /* 0x000fe20003800000 */
[----:B------:R-:W-:Y:S02]  /*3370*/  ISETP.LT.OR P3, PT, R29, 0x2, !P0 ;  /* 0x000000021d00780c */ /* 0x000fe40004761670 */
[----:B------:R-:W-:-:S05]  /*3380*/  F2FP.F16.E5M2.UNPACK_B R7, R7 ;  /* 0x00000007ff07723e */ /* 0x000fca00020004ff */
[----:B------:R-:W-:Y:S01]  /*3390*/  HADD2.F32 R32, -RZ, R7.H0_H0 ;  /* 0x20000007ff207230 */ /* 0x000fe20000004100 */
[----:B------:R-:W-:-:S04]  /*33a0*/  PRMT R7, RZ, 0x7610, R7 ;  /* 0x00007610ff077816 */ /* 0x000fc80000000007 */
[----:B------:R-:W-:-:S04]  /*33b0*/  FMUL R32, R32, R9 ;  /* 0x0000000920207220 */ /* 0x000fc80000400000 */
[----:B--2---:R-:W-:-:S05]  /*33c0*/  FFMA R32, R143, R8, R32 ;  /* 0x000000088f207223 */ /* 0x004fca0000000020 */
[----:B------:R-:W-:-:S05]  /*33d0*/  F2FP.SATFINITE.E5M2.F32.PACK_AB_MERGE_C R33, RZ, R32, RZ ;  /* 0x00000020ff21723e */ /* 0x000fca00048060ff */
[----:B------:R1:W-:Y:S01]  /*33e0*/  @!P4 STG.E.U8 desc[UR16][R12.64], R33 ;  /* 0x000000210c00c986 */ /* 0x0003e2000c101110 */
[----:B------:R-:W-:Y:S05]  /*33f0*/  @P3 BRA `(.L_x_42) ;  /* 0x0000000000043947 */ /* 0x000fea0003800000 */
[----:B------:R2:W5:Y:S02]  /*3400*/  LDG.E.U8 R7, desc[UR16][R24.64+0x1] ;  /* 0x0000011018077981 */ /* 0x000564000c1e1100 */
.L_x_42:
[----:B------:R-:W-:Y:S05]  /*3410*/  BSYNC B1 ;  /* 0x0000000000017941 */ /* 0x000fea0003800000 */
.L_x_41:
[----:B-----5:R-:W-:Y:S01]  /*3420*/  LOP3.LUT R7, R7, 0xff, RZ, 0xc0, !PT ;  /* 0x000000ff07077812 */ /* 0x020fe200078ec0ff */
[----:B------:R-:W-:Y:S01]  /*3430*/  BSSY B1, `(.L_x_43) ;  /* 0x0000013000017945 */ /* 0x000fe20003800000 */
[----:B-1----:R-:W-:Y:S02]  /*3440*/  IADD3 R33, P1, R35, 0x8, RZ ;  /* 0x0000000823217810 */ /* 0x002fe40007f3e0ff */
[----:B------:R-:W-:-:S03]  /*3450*/  F2FP.F16.E5M2.UNPACK_B R7, R7 ;  /* 0x00000007ff07723e */ /* 0x000fc600020004ff */
[----:B------:R-:W-:Y:S01]  /*3460*/  IMAD.X R27, RZ, RZ, R27, P1 ;  /* 0x000000ffff1b7224 */ /* 0x000fe200008e061b */
[----:B------:R-:W-:Y:S01]  /*3470*/  ISETP.GE.AND P1, PT, R36, 0x9, PT ;  /* 0x000000092400780c */ /* 0x000fe20003f26270 */
[----:B------:R-:W-:Y:S02]  /*3480*/  HADD2.F32 R26, -RZ, R7.H0_H0 ;  /* 0x20000007ff1a7230 */ /* 0x000fe40000004100 */
[----:B------:R-:W-:Y:S01]  /*3490*/  IMAD.WIDE.U32 R30, R33, UR6, R30 ;  /* 0x00000006211e7c25 */ /* 0x000fe2000f8e001e */
[----:B------:R-:W-:-:S03]  /*34a0*/  ISETP.LT.OR P5, PT, R29, 0x1, !P1 ;  /* 0x000000011d00780c */ /* 0x000fc60004fa1670 */
[----:B------:R-:W-:Y:S01]  /*34b0*/  FMUL R7, R26, R9 ;  /* 0x000000091a077220 */ /* 0x000fe20000400000 */
[----:B------:R-:W-:-:S03]  /*34c0*/  IMAD R26, R27, UR6, RZ ;  /* 0x000000061b1a7c24 */ /* 0x000fc6000f8e02ff */
[----:B------:R-:W-:Y:S01]  /*34d0*/  FFMA R7, R138, R8, R7 ;  /* 0x000000088a077223 */ /* 0x000fe20000000007 */
[----:B------:R-:W-:Y:S01]  /*34e0*/  IMAD R33, R33, UR7, R26 ;  /* 0x0000000721217c24 */ /* 0x000fe2000f8e021a */
[----:B------:R-:W-:-:S03]  /*34f0*/  IADD3 R26, P4, R30, UR10, RZ ;  /* 0x0000000a1e1a7c10 */ /* 0x000fc6000ff9e0ff */
[----:B------:R-:W-:Y:S02]  /*3500*/  F2FP.SATFINITE.E5M2.F32.PACK_AB_MERGE_C R35, RZ, R7, RZ ;  /* 0x00000007ff23723e */ /* 0x000fe400048060ff */
[----:B------:R-:W-:Y:S02]  /*3510*/  IADD3.X R27, R31, UR11, R33, P4, !PT ;  /* 0x0000000b1f1b7c10 */ /* 0x000fe4000a7fe421 */
[----:B------:R-:W-:Y:S01]  /*3520*/  PRMT R7, RZ, 0x7610, R7 ;  /* 0x00007610ff077816 */ /* 0x000fe20000000007 */
[----:B------:R1:W-:Y:S01]  /*3530*/  @!P3 STG.E.U8 desc[UR16][R12.64+0x1], R35 ;  /* 0x000001230c00b986 */ /* 0x0003e2000c101110 */
[----:B------:R-:W-:Y:S05]  /*3540*/  @P5 BRA `(.L_x_44) ;  /* 0x0000000000045947 */ /* 0x000fea0003800000 */
[----:B------:R3:W5:Y:S02]  /*3550*/  LDG.E.U8 R7, desc[UR16][R26.64] ;  /* 0x000000101a077981 */ /* 0x000764000c1e1100 */
.L_x_44:
[----:B------:R-:W-:Y:S05]  /*3560*/  BSYNC B1 ;  /* 0x0000000000017941 */ /* 0x000fea0003800000 */
.L_x_43:
[----:B-----5:R-:W-:Y:S01]  /*3570*/  LOP3.LUT R7, R7, 0xff, RZ, 0xc0, !PT ;  /* 0x000000ff07077812 */ /* 0x020fe200078ec0ff */
[----:B------:R-:W-:Y:S01]  /*3580*/  BSSY B1, `(.L_x_45) ;  /* 0x000000b000017945 */ /* 0x000fe20003800000 */
[----:B------:R-:W-:Y:S02]  /*3590*/  ISETP.LT.OR P3, PT, R29, 0x2, !P1 ;  /* 0x000000021d00780c */ /* 0x000fe40004f61670 */
[----:B------:R-:W-:-:S05]  /*35a0*/  F2FP.F16.E5M2.UNPACK_B R7, R7 ;  /* 0x00000007ff07723e */ /* 0x000fca00020004ff */
[----:B------:R-:W-:Y:S01]  /*35b0*/  HADD2.F32 R30, -RZ, R7.H0_H0 ;  /* 0x20000007ff1e7230 */ /* 0x000fe20000004100 */
[----:B------:R-:W-:-:S04]  /*35c0*/  PRMT R7, RZ, 0x7610, R7 ;  /* 0x00007610ff077816 */ /* 0x000fc80000000007 */
[----:B------:R-:W-:-:S04]  /*35d0*/  FMUL R30, R30, R9 ;  /* 0x000000091e1e7220 */ /* 0x000fc80000400000 */
[----:B------:R-:W-:-:S05]  /*35e0*/  FFMA R30, R141, R8, R30 ;  /* 0x000000088d1e7223 */ /* 0x000fca000000001e */
[----:B------:R-:W-:-:S05]  /*35f0*/  F2FP.SATFINITE.E5M2.F32.PACK_AB_MERGE_C R31, RZ, R30, RZ ;  /* 0x0000001eff1f723e */ /* 0x000fca00048060ff */
[----:B------:R4:W-:Y:S01]  /*3600*/  @!P5 STG.E.U8 desc[UR16][R10.64], R31 ;  /* 0x0000001f0a00d986 */ /* 0x0009e2000c101110 */
[----:B------:R-:W-:Y:S05]  /*3610*/  @P3 BRA `(.L_x_46) ;  /* 0x0000000000043947 */ /* 0x000fea0003800000 */
[----:B------:R0:W5:Y:S02]  /*3620*/  LDG.E.U8 R7, desc[UR16][R26.64+0x1] ;  /* 0x000001101a077981 */ /* 0x000164000c1e1100 */
.L_x_46:
[----:B------:R-:W-:Y:S05]  /*3630*/  BSYNC B1 ;  /* 0x0000000000017941 */ /* 0x000fea0003800000 */
.L_x_45:
[----:B-----5:R-:W-:Y:S01]  /*3640*/  LOP3.LUT R7, R7, 0xff, RZ, 0xc0, !PT ;  /* 0x000000ff07077812 */ /* 0x020fe200078ec0ff */
[----:B------:R-:W-:Y:S01]  /*3650*/  BSSY B1, `(.L_x_47) ;  /* 0x000000b000017945 */ /* 0x000fe20003800000 */
[----:B------:R-:W-:Y:S02]  /*3660*/  ISETP.LT.OR P4, PT, R29, 0x9, !P0 ;  /* 0x000000091d00780c */ /* 0x000fe40004781670 */
[----:B------:R-:W-:-:S05]  /*3670*/  F2FP.F16.E5M2.UNPACK_B R7, R7 ;  /* 0x00000007ff07723e */ /* 0x000fca00020004ff */
[----:B------:R-:W-:-:S05]  /*3680*/  HADD2.F32 R30, -RZ, R7.H0_H0 ;  /* 0x20000007ff1e7230 */ /* 0x000fca0000004100 */
[----:B------:R-:W-:-:S04]  /*3690*/  FMUL R7, R30, R9 ;  /* 0x000000091e077220 */ /* 0x000fc80000400000 */
[----:B------:R-:W-:-:S05]  /*36a0*/  FFMA R7, R136, R8, R7 ;  /* 0x0000000888077223 */ /* 0x000fca0000000007 */
[----:B----4-:R-:W-:Y:S02]  /*36b0*/  F2FP.SATFINITE.E5M2.F32.PACK_AB_MERGE_C R31, RZ, R7, RZ ;  /* 0x00000007ff1f723e */ /* 0x010fe400048060ff */
[----:B------:R-:W-:-:S03]  /*36c0*/  PRMT R7, RZ, 0x7610, R7 ;  /* 0x00007610ff077816 */ /* 0x000fc60000000007 */
[----:B------:R4:W-:Y:S01]  /*36d0*/  @!P3 STG.E.U8 desc[UR16][R10.64+0x1], R31 ;  /* 0x0000011f0a00b986 */ /* 0x0009e2000c101110 */
[----:B------:R-:W-:Y:S05]  /*36e0*/  @P4 BRA `(.L_x_48) ;  /* 0x0000000000044947 */ /* 0x000fea0003800000 */
[----:B------:R0:W5:Y:S02]  /*36f0*/  LDG.E.U8 R7, desc[UR16][R24.64+0x8] ;  /* 0x0000081018077981 */ /* 0x000164000c1e1100 */
.L_x_48:
[----:B------:R-:W-:Y:S05]  /*3700*/  BSYNC B1 ;  /* 0x0000000000017941 */ /* 0x000fea0003800000 */
.L_x_47:
        /* <DEDUP_REMOVED lines=8> */
[----:B----4-:R-:W-:-:S05]  /*3790*/  F2FP.SATFINITE.E5M2.F32.PACK_AB_MERGE_C R31, RZ, R30, RZ ;  /* 0x0000001eff1f723e */ /* 0x010fca00048060ff */
[----:B------:R4:W-:Y:S01]  /*37a0*/  @!P4 STG.E.U8 desc[UR16][R12.64+0x8], R31 ;  /* 0x0000081f0c00c986 */ /* 0x0009e2000c101110 */
[----:B------:R-:W-:Y:S05]  /*37b0*/  @P3 BRA `(.L_x_50) ;  /* 0x0000000000043947 */ /* 0x000fea0003800000 */
[----:B------:R0:W5:Y:S02]  /*37c0*/  LDG.E.U8 R7, desc[UR16][R24.64+0x9] ;  /* 0x0000091018077981 */ /* 0x000164000c1e1100 */
.L_x_50:
[----:B------:R-:W-:Y:S05]  /*37d0*/  BSYNC B1 ;  /* 0x0000000000017941 */ /* 0x000fea0003800000 */
.L_x_49:
        /* <DEDUP_REMOVED lines=12> */
.L_x_52:
[----:B------:R-:W-:Y:S05]  /*38a0*/  BSYNC B1 ;  /* 0x0000000000017941 */ /* 0x000fea0003800000 */
.L_x_51:
        /* <DEDUP_REMOVED lines=12> */
.L_x_54:
[----:B------:R-:W-:Y:S05]  /*3970*/  BSYNC B1 ;  /* 0x0000000000017941 */ /* 0x000fea0003800000 */
.L_x_53:
        /* <DEDUP_REMOVED lines=12> */
.L_x_56:
[----:B------:R-:W-:Y:S05]  /*3a40*/  BSYNC B1 ;  /* 0x0000000000017941 */ /* 0x000fea0003800000 */
.L_x_55:
        /* <DEDUP_REMOVED lines=12> */
.L_x_58:
[----:B------:R-:W-:Y:S05]  /*3b10*/  BSYNC B1 ;  /* 0x0000000000017941 */ /* 0x000fea0003800000 */
.L_x_57:
        /* <DEDUP_REMOVED lines=12> */
.L_x_60:
[----:B------:R-:W-:Y:S05]  /*3be0*/  BSYNC B1 ;  /* 0x0000000000017941 */ /* 0x000fea0003800000 */
.L_x_59:
        /* <DEDUP_REMOVED lines=12> */
.L_x_62:
[----:B------:R-:W-:Y:S05]  /*3cb0*/  BSYNC B1 ;  /* 0x0000000000017941 */ /* 0x000fea0003800000 */
.L_x_61:
        /* <DEDUP_REMOVED lines=12> */
.L_x_64:
[----:B------:R-:W-:Y:S05]  /*3d80*/  BSYNC B1 ;  /* 0x0000000000017941 */ /* 0x000fea0003800000 */
.L_x_63:
        /* <DEDUP_REMOVED lines=12> */
.L_x_66:
[----:B------:R-:W-:Y:S05]  /*3e50*/  BSYNC B1 ;  /* 0x0000000000017941 */ /* 0x000fea0003800000 */
.L_x_65:
        /* <DEDUP_REMOVED lines=12> */
.L_x_68:
[----:B------:R-:W-:Y:S05]  /*3f20*/  BSYNC B1 ;  /* 0x0000000000017941 */ /* 0x000fea0003800000 */
.L_x_67:
        /* <DEDUP_REMOVED lines=12> */
.L_x_70:
[----:B------:R-:W-:Y:S05]  /*3ff0*/  BSYNC B1 ;  /* 0x0000000000017941 */ /* 0x000fea0003800000 */
.L_x_69:
        /* <DEDUP_REMOVED lines=12> */
.L_x_72:
[----:B------:R-:W-:Y:S05]  /*40c0*/  BSYNC B1 ;  /* 0x0000000000017941 */ /* 0x000fea0003800000 */
.L_x_71:
        /* <DEDUP_REMOVED lines=12> */
.L_x_74:
[----:B------:R-:W-:Y:S05]  /*4190*/  BSYNC B1 ;  /* 0x0000000000017941 */ /* 0x000fea0003800000 */
.L_x_73:
        /* <DEDUP_REMOVED lines=12> */
.L_x_76:
[----:B------:R-:W-:Y:S05]  /*4260*/  BSYNC B1 ;  /* 0x0000000000017941 */ /* 0x000fea0003800000 */
.L_x_75:
        /* <DEDUP_REMOVED lines=12> */
.L_x_78:
[----:B------:R-:W-:Y:S05]  /*4330*/  BSYNC B1 ;  /* 0x0000000000017941 */ /* 0x000fea0003800000 */
.L_x_77:
        /* <DEDUP_REMOVED lines=12> */
.L_x_80:
[----:B------:R-:W-:Y:S05]  /*4400*/  BSYNC B1 ;  /* 0x0000000000017941 */ /* 0x000fea0003800000 */
.L_x_79:
        /* <DEDUP_REMOVED lines=12> */
.L_x_82:
[----:B------:R-:W-:Y:S05]  /*44d0*/  BSYNC B1 ;  /* 0x0000000000017941 */ /* 0x000fea0003800000 */
.L_x_81:
        /* <DEDUP_REMOVED lines=12> */
.L_x_84:
[----:B------:R-:W-:Y:S05]  /*45a0*/  BSYNC B1 ;  /* 0x0000000000017941 */ /* 0x000fea0003800000 */
.L_x_83:
        /* <DEDUP_REMOVED lines=12> */
.L_x_86:
[----:B------:R-:W-:Y:S05]  /*4670*/  BSYNC B1 ;  /* 0x0000000000017941 */ /* 0x000fea0003800000 */
.L_x_85:
        /* <DEDUP_REMOVED lines=12> */
.L_x_88:
[----:B------:R-:W-:Y:S05]  /*4740*/  BSYNC B1 ;  /* 0x0000000000017941 */ /* 0x000fea0003800000 */
.L_x_87:
        /* <DEDUP_REMOVED lines=12> */
.L_x_90:
[----:B------:R-:W-:Y:S05]  /*4810*/  BSYNC B1 ;  /* 0x0000000000017941 */ /* 0x000fea0003800000 */
.L_x_89:
        /* <DEDUP_REMOVED lines=12> */
.L_x_92:
[----:B------:R-:W-:Y:S05]  /*48e0*/  BSYNC B1 ;  /* 0x0000000000017941 */ /* 0x000fea0003800000 */
.L_x_91:
        /* <DEDUP_REMOVED lines=12> */
.L_x_94:
[----:B------:R-:W-:Y:S05]  /*49b0*/  BSYNC B1 ;  /* 0x0000000000017941 */ /* 0x000fea0003800000 */
.L_x_93:
        /* <DEDUP_REMOVED lines=12> */
.L_x_96:
[----:B------:R-:W-:Y:S05]  /*4a80*/  BSYNC B1 ;  /* 0x0000000000017941 */ /* 0x000fea0003800000 */
.L_x_95:
        /* <DEDUP_REMOVED lines=12> */
.L_x_98:
[----:B------:R-:W-:Y:S05]  /*4b50*/  BSYNC B1 ;  /* 0x0000000000017941 */ /* 0x000fea0003800000 */
.L_x_97:
        /* <DEDUP_REMOVED lines=12> */
.L_x_100:
[----:B------:R-:W-:Y:S05]  /*4c20*/  BSYNC B1 ;  /* 0x0000000000017941 */ /* 0x000fea0003800000 */
.L_x_99:
        /* <DEDUP_REMOVED lines=12> */
.L_x_102:
[----:B------:R-:W-:Y:S05]  /*4cf0*/  BSYNC B1 ;  /* 0x0000000000017941 */ /* 0x000fea0003800000 */
.L_x_101:
        /* <DEDUP_REMOVED lines=12> */
.L_x_104:
[----:B------:R-:W-:Y:S05]  /*4dc0*/  BSYNC B1 ;  /* 0x0000000000017941 */ /* 0x000fea0003800000 */
.L_x_103:
        /* <DEDUP_REMOVED lines=12> */
.L_x_106:
[----:B------:R-:W-:Y:S05]  /*4e90*/  BSYNC B1 ;  /* 0x0000000000017941 */ /* 0x000fea0003800000 */
.L_x_105:
        /* <DEDUP_REMOVED lines=12> */
.L_x_108:
[----:B------:R-:W-:Y:S05]  /*4f60*/  BSYNC B1 ;  /* 0x0000000000017941 */ /* 0x000fea0003800000 */
.L_x_107:
        /* <DEDUP_REMOVED lines=12> */
.L_x_110:
[----:B------:R-:W-:Y:S05]  /*5030*/  BSYNC B1 ;  /* 0x0000000000017941 */ /* 0x000fea0003800000 */
.L_x_109:
        /* <DEDUP_REMOVED lines=12> */
.L_x_112:
[----:B------:R-:W-:Y:S05]  /*5100*/  BSYNC B1 ;  /* 0x0000000000017941 */ /* 0x000fea0003800000 */
.L_x_111:
        /* <DEDUP_REMOVED lines=12> */
.L_x_114:
[----:B------:R-:W-:Y:S05]  /*51d0*/  BSYNC B1 ;  /* 0x0000000000017941 */ /* 0x000fea0003800000 */
.L_x_113:
        /* <DEDUP_REMOVED lines=12> */
.L_x_116:
[----:B------:R-:W-:Y:S05]  /*52a0*/  BSYNC B1 ;  /* 0x0000000000017941 */ /* 0x000fea0003800000 */
.L_x_115:
        /* <DEDUP_REMOVED lines=12> */
.L_x_118:
[----:B------:R-:W-:Y:S05]  /*5370*/  BSYNC B1 ;  /* 0x0000000000017941 */ /* 0x000fea0003800000 */
.L_x_117:
        /* <DEDUP_REMOVED lines=12> */
.L_x_120:
[----:B------:R-:W-:Y:S05]  /*5440*/  BSYNC B1 ;  /* 0x0000000000017941 */ /* 0x000fea0003800000 */
.L_x_119:
        /* <DEDUP_REMOVED lines=12> */
.L_x_122:
[----:B------:R-:W-:Y:S05]  /*5510*/  BSYNC B1 ;  /* 0x0000000000017941 */ /* 0x000fea0003800000 */
.L_x_121:
        /* <DEDUP_REMOVED lines=12> */
.L_x_124:
[----:B------:R-:W-:Y:S05]  /*55e0*/  BSYNC B1 ;  /* 0x0000000000017941 */ /* 0x000fea0003800000 */
.L_x_123:
        /* <DEDUP_REMOVED lines=12> */
.L_x_126:
[----:B------:R-:W-:Y:S05]  /*56b0*/  BSYNC B1 ;  /* 0x0000000000017941 */ /* 0x000fea0003800000 */
.L_x_125:
        /* <DEDUP_REMOVED lines=12> */
.L_x_128:
[----:B------:R-:W-:Y:S05]  /*5780*/  BSYNC B1 ;  /* 0x0000000000017941 */ /* 0x000fea0003800000 */
.L_x_127:
        /* <DEDUP_REMOVED lines=12> */
.L_x_130:
[----:B------:R-:W-:Y:S05]  /*5850*/  BSYNC B1 ;  /* 0x0000000000017941 */ /* 0x000fea0003800000 */
.L_x_129:
        /* <DEDUP_REMOVED lines=12> */
.L_x_132:
[----:B------:R-:W-:Y:S05]  /*5920*/  BSYNC B1 ;  /* 0x0000000000017941 */ /* 0x000fea0003800000 */
.L_x_131:
        /* <DEDUP_REMOVED lines=12> */
.L_x_134:
[----:B------:R-:W-:Y:S05]  /*59f0*/  BSYNC B1 ;  /* 0x0000000000017941 */ /* 0x000fea0003800000 */
.L_x_133:
        /* <DEDUP_REMOVED lines=12> */
.L_x_136:
[----:B------:R-:W-:Y:S05]  /*5ac0*/  BSYNC B1 ;  /* 0x0000000000017941 */ /* 0x000fea0003800000 */
.L_x_135:
        /* <DEDUP_REMOVED lines=12> */
.L_x_138:
[----:B------:R-:W-:Y:S05]  /*5b90*/  BSYNC B1 ;  /* 0x0000000000017941 */ /* 0x000fea0003800000 */
.L_x_137:
        /* <DEDUP_REMOVED lines=12> */
.L_x_140:
[----:B------:R-:W-:Y:S05]  /*5c60*/  BSYNC B1 ;  /* 0x0000000000017941 */ /* 0x000fea0003800000 */
.L_x_139:
        /* <DEDUP_REMOVED lines=12> */
.L_x_142:
[----:B------:R-:W-:Y:S05]  /*5d30*/  BSYNC B1 ;  /* 0x0000000000017941 */ /* 0x000fea0003800000 */
.L_x_141:
        /* <DEDUP_REMOVED lines=12> */
.L_x_144:
[----:B------:R-:W-:Y:S05]  /*5e00*/  BSYNC B1 ;  /* 0x0000000000017941 */ /* 0x000fea0003800000 */
.L_x_143:
        /* <DEDUP_REMOVED lines=12> */
.L_x_146:
[----:B------:R-:W-:Y:S05]  /*5ed0*/  BSYNC B1 ;  /* 0x0000000000017941 */ /* 0x000fea0003800000 */
.L_x_145:
        /* <DEDUP_REMOVED lines=12> */
.L_x_148:
[----:B------:R-:W-:Y:S05]  /*5fa0*/  BSYNC B1 ;  /* 0x0000000000017941 */ /* 0x000fea0003800000 */
.L_x_147:
        /* <DEDUP_REMOVED lines=12> */
.L_x_150:
[----:B------:R-:W-:Y:S05]  /*6070*/  BSYNC B1 ;  /* 0x0000000000017941 */ /* 0x000fea0003800000 */
.L_x_149:
        /* <DEDUP_REMOVED lines=12> */
.L_x_152:
[----:B------:R-:W-:Y:S05]  /*6140*/  BSYNC B1 ;  /* 0x0000000000017941 */ /* 0x000fea0003800000 */
.L_x_151:
        /* <DEDUP_REMOVED lines=12> */
.L_x_154:
[----:B------:R-:W-:Y:S05]  /*6210*/  BSYNC B1 ;  /* 0x0000000000017941 */ /* 0x000fea0003800000 */
.L_x_153:
        /* <DEDUP_REMOVED lines=12> */
.L_x_156:
[----:B------:R-:W-:Y:S05]  /*62e0*/  BSYNC B1 ;  /* 0x0000000000017941 */ /* 0x000fea0003800000 */
.L_x_155:
        /* <DEDUP_REMOVED lines=8> */
[----:B0-----:R-:W-:-:S05]  /*6370*/  F2FP.SATFINITE.E5M2.F32.PACK_AB_MERGE_C R19, RZ, R20, RZ ;  /* 0x00000014ff13723e */ /* 0x001fca00048060ff */
[----:B------:R0:W-:Y:S01]  /*6380*/  @!P4 STG.E.U8 desc[UR16][R10.64+0x70], R19 ;  /* 0x000070130a00c986 */ /* 0x0001e2000c101110 */
[----:B------:R-:W-:Y:S05]  /*6390*/  @P3 BRA `(.L_x_158) ;  /* 0x0000000000043947 */ /* 0x000fea0003800000 */
[----:B------:R0:W5:Y:S02]  /*63a0*/  LDG.E.U8 R7, desc[UR16][R26.64+0x71] ;  /* 0x000071101a077981 */ /* 0x000164000c1e1100 */
.L_x_158:
[----:B------:R-:W-:Y:S05]  /*63b0*/  BSYNC B1 ;  /* 0x0000000000017941 */ /* 0x000fea0003800000 */
.L_x_157:
[----:B-----5:R-:W-:Y:S01]  /*63c0*/  LOP3.LUT R7, R7, 0xff, RZ, 0xc0, !PT ;  /* 0x000000ff07077812 */ /* 0x020fe200078ec0ff */
[----:B------:R-:W-:Y:S01]  /*63d0*/  BSSY B1, `(.L_x_159) ;  /* 0x000000b000017945 */ /* 0x000fe20003800000 */
[----:B------:R-:W-:Y:S02]  /*63e0*/  ISETP.LT.OR P4, PT, R29, 0x79, !P0 ;  /* 0x000000791d00780c */ /* 0x000fe40004781670 */
[----:B------:R-:W-:-:S05]  /*63f0*/  F2FP.F16.E5M2.UNPACK_B R7, R7 ;  /* 0x00000007ff07723e */ /* 0x000fca00020004ff */
[----:B------:R-:W-:-:S05]  /*6400*/  HADD2.F32 R20, -RZ, R7.H0_H0 ;  /* 0x20000007ff147230 */ /* 0x000fca0000004100 */
[----:B------:R-:W-:-:S04]  /*6410*/  FMUL R7, R20, R9 ;  /* 0x0000000914077220 */ /* 0x000fc80000400000 */
[----:B------:R-:W-:-:S05]  /*6420*/  FFMA R7, R18, R8, R7 ;  /* 0x0000000812077223 */ /* 0x000fca0000000007 */
[----:B0-----:R-:W-:Y:S02]  /*6430*/  F2FP.SATFINITE.E5M2.F32.PACK_AB_MERGE_C R19, RZ, R7, RZ ;  /* 0x00000007ff13723e */ /* 0x001fe400048060ff */
[----:B------:R-:W-:-:S03]  /*6440*/  PRMT R7, RZ, 0x7610, R7 ;  /* 0x00007610ff077816 */ /* 0x000fc60000000007 */
[----:B------:R0:W-:Y:S01]  /*6450*/  @!P3 STG.E.U8 desc[UR16][R10.64+0x71], R19 ;  /* 0x000071130a00b986 */ /* 0x0001e2000c101110 */
[----:B------:R-:W-:Y:S05]  /*6460*/  @P4 BRA `(.L_x_160) ;  /* 0x0000000000044947 */ /* 0x000fea0003800000 */
[----:B------:R0:W5:Y:S02]  /*6470*/  LDG.E.U8 R7, desc[UR16][R24.64+0x78] ;  /* 0x0000781018077981 */ /* 0x000164000c1e1100 */
.L_x_160:
[----:B------:R-:W-:Y:S05]  /*6480*/  BSYNC B1 ;  /* 0x0000000000017941 */ /* 0x000fea0003800000 */
.L_x_159:
        /* <DEDUP_REMOVED lines=12> */
.L_x_162:
[----:B------:R-:W-:Y:S05]  /*6550*/  BSYNC B1 ;  /* 0x0000000000017941 */ /* 0x000fea0003800000 */
.L_x_161:
        /* <DEDUP_REMOVED lines=12> */
.L_x_164:
[----:B------:R-:W-:Y:S05]  /*6620*/  BSYNC B1 ;  /* 0x0000000000017941 */ /* 0x000fea0003800000 */
.L_x_163:
[----:B-----5:R-:W-:Y:S01]  /*6630*/  LOP3.LUT R7, R7, 0xff, RZ, 0xc0, !PT ;  /* 0x000000ff07077812 */ /* 0x020fe200078ec0ff */
[----:B------:R-:W-:Y:S01]  /*6640*/  BSSY B1, `(.L_x_165) ;  /* 0x000000b000017945 */ /* 0x000fe20003800000 */
[----:B------:R-:W-:Y:S02]  /*6650*/  ISETP.LT.OR P1, PT, R29, 0x7a, !P1 ;  /* 0x0000007a1d00780c */ /* 0x000fe40004f21670 */
[----:B------:R-:W-:-:S05]  /*6660*/  F2FP.F16.E5M2.UNPACK_B R7, R7 ;  /* 0x00000007ff07723e */ /* 0x000fca00020004ff */
[----:B01----:R-:W-:Y:S01]  /*6670*/  HADD2.F32 R12, -RZ, R7.H0_H0 ;  /* 0x20000007ff0c7230 */ /* 0x003fe20000004100 */
[----:B------:R-:W-:-:S04]  /*6680*/  PRMT R7, RZ, 0x7610, R7 ;  /* 0x00007610ff077816 */ /* 0x000fc80000000007 */
[----:B------:R-:W-:-:S04]  /*6690*/  FMUL R12, R12, R9 ;  /* 0x000000090c0c7220 */ /* 0x000fc80000400000 */
[----:B------:R-:W-:-:S05]  /*66a0*/  FFMA R12, R17, R8, R12 ;  /* 0x00000008110c7223 */ /* 0x000fca000000000c */
[----:B------:R-:W-:-:S05]  /*66b0*/  F2FP.SATFINITE.E5M2.F32.PACK_AB_MERGE_C R13, RZ, R12, RZ ;  /* 0x0000000cff0d723e */ /* 0x000fca00048060ff */
[----:B------:R0:W-:Y:S01]  /*66c0*/  @!P3 STG.E.U8 desc[UR16][R10.64+0x78], R13 ;  /* 0x0000780d0a00b986 */ /* 0x0001e2000c101110 */
[----:B------:R-:W-:Y:S05]  /*66d0*/  @P1 BRA `(.L_x_166) ;  /* 0x0000000000041947 */ /* 0x000fea0003800000 */
[----:B------:R1:W5:Y:S02]  /*66e0*/  LDG.E.U8 R7, desc[UR16][R26.64+0x79] ;  /* 0x000079101a077981 */ /* 0x000364000c1e1100 */
.L_x_166:
[----:B------:R-:W-:Y:S05]  /*66f0*/  BSYNC B1 ;  /* 0x0000000000017941 */ /* 0x000fea0003800000 */
.L_x_165:
[----:B------:R-:W-:Y:S05]  /*6700*/  @P1 BRA `(.L_x_167) ;  /* 0x0000001000281947 */ /* 0x000fea0003800000 */
[----:B-----5:R-:W-:-:S04]  /*6710*/  LOP3.LUT R7, R7, 0xff, RZ, 0xc0, !PT ;  /* 0x000000ff07077812 */ /* 0x020fc800078ec0ff */
[----:B------:R-:W-:-:S05]  /*6720*/  F2FP.F16.E5M2.UNPACK_B R7, R7 ;  /* 0x00000007ff07723e */ /* 0x000fca00020004ff */
[----:B------:R-:W-:-:S05]  /*6730*/  HADD2.F32 R12, -RZ, R7.H0_H0 ;  /* 0x20000007ff0c7230 */ /* 0x000fca0000004100 */
[----:B------:R-:W-:-:S04]  /*6740*/  FMUL R7, R12, R9 ;  /* 0x000000090c077220 */ /* 0x000fc80000400000 */
[----:B------:R-:W-:-:S05]  /*6750*/  FFMA R7, R16, R8, R7 ;  /* 0x0000000810077223 */ /* 0x000fca0000000007 */
[----:B------:R-:W-:-:S05]  /*6760*/  F2FP.SATFINITE.E5M2.F32.PACK_AB_MERGE_C R7, RZ, R7, RZ ;  /* 0x00000007ff07723e */ /* 0x000fca00048060ff */
[----:B------:R0:W-:Y:S01]  /*6770*/  STG.E.U8 desc[UR16][R10.64+0x79], R7 ;  /* 0x000079070a007986 */ /* 0x0001e2000c101110 */
[----:B------:R-:W-:Y:S05]  /*6780*/  BRA `(.L_x_167) ;  /* 0x0000001000087947 */ /* 0x000fea0003800000 */
.L_x_38:
[----:B------:R-:W-:Y:S01]  /*6790*/  ISETP.GE.AND P1, PT, R36, 0x1, PT ;  /* 0x000000012400780c */ /* 0x000fe20003f26270 */
[-C--:B--2---:R-:W-:Y:S01]  /*67a0*/  FMUL R143, R143, R8.reuse ;  /* 0x000000088f8f7220 */ /* 0x084fe20000400000 */
[-C--:B------:R-:W-:Y:S01]  /*67b0*/  FMUL R138, R138, R8.reuse ;  /* 0x000000088a8a7220 */ /* 0x080fe20000400000 */
[----:B------:R-:W-:Y:S01]  /*67c0*/  ISETP.GE.AND P0, PT, R36, 0x9, PT ;  /* 0x000000092400780c */ /* 0x000fe20003f06270 */
[-C--:B------:R-:W-:Y:S01]  /*67d0*/  FMUL R141, R141, R8.reuse ;  /* 0x000000088d8d7220 */ /* 0x080fe20000400000 */
[C---:B------:R-:W-:Y:S01]  /*67e0*/  ISETP.LT.OR P4, PT, R29.reuse, 0x1, !P1 ;  /* 0x000000011d00780c */ /* 0x040fe20004f81670 */
[-C--:B------:R-:W-:Y:S01]  /*67f0*/  FMUL R136, R136, R8.reuse ;  /* 0x0000000888887220 */ /* 0x080fe20000400000 */
[----:B------:R-:W-:Y:S01]  /*6800*/  ISETP.LT.OR P5, PT, R29, 0x2, !P1 ;  /* 0x000000021d00780c */ /* 0x000fe20004fa1670 */
[-C--:B------:R-:W-:Y:S01]  /*6810*/  FMUL R139, R139, R8.reuse ;  /* 0x000000088b8b7220 */ /* 0x080fe20000400000 */
[----:B------:R-:W-:Y:S01]  /*6820*/  F2FP.SATFINITE.E5M2.F32.PACK_AB_MERGE_C R143, RZ, R143, RZ ;  /* 0x0000008fff8f723e */ /* 0x000fe200048060ff */
[----:B------:R-:W-:Y:S01]  /*6830*/  FMUL R134, R134, R8 ;  /* 0x0000000886867220 */ /* 0x000fe20000400000 */
[----:B------:R-:W-:Y:S01]  /*6840*/  F2FP.SATFINITE.E5M2.F32.PACK_AB_MERGE_C R7, RZ, R138, RZ ;  /* 0x0000008aff07723e */ /* 0x000fe200048060ff */
[-C--:B------:R-:W-:Y:S01]  /*6850*/  FMUL R137, R137, R8.reuse ;  /* 0x0000000889897220 */ /* 0x080fe20000400000 */
[C---:B------:R-:W-:Y:S01]  /*6860*/  ISETP.LT.OR P3, PT, R29.reuse, 0x1, !P0 ;  /* 0x000000011d00780c */ /* 0x040fe20004761670 */
[-C--:B------:R-:W-:Y:S01]  /*6870*/  FMUL R132, R132, R8.reuse ;  /* 0x0000000884847220 */ /* 0x080fe20000400000 */
[----:B------:R-:W-:Y:S01]  /*6880*/  ISETP.LT.OR P6, PT, R29, 0xa, !P1 ;  /* 0x0000000a1d00780c */ /* 0x000fe20004fc1670 */
[-C--:B------:R-:W-:Y:S01]  /*6890*/  FMUL R135, R135, R8.reuse ;  /* 0x0000000887877220 */ /* 0x080fe20000400000 */
[----:B------:R-:W-:Y:S01]  /*68a0*/  F2FP.SATFINITE.E5M2.F32.PACK_AB_MERGE_C R141, RZ, R141, RZ ;  /* 0x0000008dff8d723e */ /* 0x000fe200048060ff */
[----:B------:R-:W-:Y:S01]  /*68b0*/  @!P4 STG.E.U8 desc[UR16][R12.64], R143 ;  /* 0x0000008f0c00c986 */ /* 0x000fe2000c101110 */
[C---:B------:R-:W-:Y:S01]  /*68c0*/  ISETP.LT.OR P4, PT, R29.reuse, 0x2, !P0 ;  /* 0x000000021d00780c */ /* 0x040fe20004781670 */
[----:B------:R-:W-:Y:S01]  /*68d0*/  FMUL R130, R130, R8 ;  /* 0x0000000882827220 */ /* 0x000fe20000400000 */
[----:B------:R-:W-:Y:S01]  /*68e0*/  F2FP.SATFINITE.E5M2.F32.PACK_AB_MERGE_C R25, RZ, R136, RZ ;  /* 0x00000088ff19723e */ /* 0x000fe200048060ff */
[----:B------:R0:W-:Y:S01]  /*68f0*/  @!P5 STG.E.U8 desc[UR16][R12.64+0x1], R7 ;  /* 0x000001070c00d986 */ /* 0x0001e2000c101110 */
[----:B------:R-:W-:Y:S01]  /*6900*/  ISETP.LT.OR P5, PT, R29, 0x9, !P1 ;  /* 0x000000091d00780c */ /* 0x000fe20004fa1670 */
[-C--:B------:R-:W-:Y:S01]  /*6910*/  FMUL R133, R133, R8.reuse ;  /* 0x0000000885857220 */ /* 0x080fe20000400000 */
[----:B------:R-:W-:Y:S01]  /*6920*/  F2FP.SATFINITE.E5M2.F32.PACK_AB_MERGE_C R139, RZ, R139, RZ ;  /* 0x0000008bff8b723e */ /* 0x000fe200048060ff */
[----:B------:R-:W-:Y:S01]  /*6930*/  @!P3 STG.E.U8 desc[UR16][R10.64], R141 ;  /* 0x0000008d0a00b986 */ /* 0x000fe2000c101110 */
[----:B------:R-:W-:Y:S01]  /*6940*/  ISETP.LT.OR P3, PT, R29, 0x9, !P0 ;  /* 0x000000091d00780c */ /* 0x000fe20004761670 */
[-C--:B------:R-:W-:Y:S01]  /*6950*/  FMUL R128, R128, R8.reuse ;  /* 0x0000000880807220 */ /* 0x080fe20000400000 */
[----:B------:R-:W-:Y:S01]  /*6960*/  F2FP.SATFINITE.E5M2.F32.PACK_AB_MERGE_C R137, RZ, R137, RZ ;  /* 0x00000089ff89723e */ /* 0x000fe200048060ff */
[-C--:B------:R-:W-:Y:S01]  /*6970*/  FMUL R131, R131, R8.reuse ;  /* 0x0000000883837220 */ /* 0x080fe20000400000 */
[----:B------:R-:W-:Y:S01]  /*6980*/  F2FP.SATFINITE.E5M2.F32.PACK_AB_MERGE_C R135, RZ, R135, RZ ;  /* 0x00000087ff87723e */ /* 0x000fe200048060ff */
[----:B------:R1:W-:Y:S01]  /*6990*/  @!P4 STG.E.U8 desc[UR16][R10.64+0x1], R25 ;  /* 0x000001190a00c986 */ /* 0x0003e2000c101110 */
[C---:B------:R-:W-:Y:S01]  /*69a0*/  ISETP.LT.OR P4, PT, R29.reuse, 0xa, !P0 ;  /* 0x0000000a1d00780c */ /* 0x040fe20004781670 */
[----:B------:R-:W-:Y:S01]  /*69b0*/  FMUL R126, R126, R8 ;  /* 0x000000087e7e7220 */ /* 0x000fe20000400000 */
[----:B0-----:R-:W-:Y:S01]  /*69c0*/  F2FP.SATFINITE.E5M2.F32.PACK_AB_MERGE_C R7, RZ, R134, RZ ;  /* 0x00000086ff07723e */ /* 0x001fe200048060ff */
[----:B------:R-:W-:Y:S01]  /*69d0*/  @!P5 STG.E.U8 desc[UR16][R12.64+0x8], R139 ;  /* 0x0000088b0c00d986 */ /* 0x000fe2000c101110 */
[----:B------:R-:W-:Y:S01]  /*69e0*/  ISETP.LT.OR P5, PT, R29, 0x11, !P1 ;  /* 0x000000111d00780c */ /* 0x000fe20004fa1670 */
[-C--:B------:R-:W-:Y:S01]  /*69f0*/  FMUL R129, R129, R8.reuse ;  /* 0x0000000881817220 */ /* 0x080fe20000400000 */
[----:B------:R-:W-:Y:S01]  /*6a00*/  F2FP.SATFINITE.E5M2.F32.PACK_AB_MERGE_C R133, RZ, R133, RZ ;  /* 0x00000085ff85723e */ /* 0x000fe200048060ff */
[----:B------:R0:W-:Y:S01]  /*6a10*/  @!P6 STG.E.U8 desc[UR16][R12.64+0x9], R7 ;  /* 0x000009070c00e986 */ /* 0x0001e2000c101110 */
[----:B------:R-:W-:Y:S01]  /*6a20*/  ISETP.LT.OR P6, PT, R29, 0x12, !P1 ;  /* 0x000000121d00780c */ /* 0x000fe20004fc1670 */
[----:B------:R-:W-:Y:S01]  /*6a30*/  FMUL R124, R124, R8 ;  /* 0x000000087c7c7220 */ /* 0x000fe20000400000 */
[----:B------:R-:W-:Y:S01]  /*6a40*/  F2FP.SATFINITE.E5M2.F32.PACK_AB_MERGE_C R131, RZ, R131, RZ ;  /* 0x00000083ff83723e */ /* 0x000fe200048060ff */
[----:B------:R-:W-:Y:S01]  /*6a50*/  @!P3 STG.E.U8 desc[UR16][R10.64+0x8], R137 ;  /* 0x000008890a00b986 */ /* 0x000fe2000c101110 */
[----:B-1----:R-:W-:Y:S01]  /*6a60*/  F2FP.SATFINITE.E5M2.F32.PACK_AB_MERGE_C R25, RZ, R132, RZ ;  /* 0x00000084ff19723e */ /* 0x002fe200048060ff */
[-C--:B------:R-:W-:Y:S01]  /*6a70*/  FMUL R127, R127, R8.reuse ;  /* 0x000000087f7f7220 */ /* 0x080fe20000400000 */
[C---:B------:R-:W-:Y:S01]  /*6a80*/  ISETP.LT.OR P3, PT, R29.reuse, 0x11, !P0 ;  /* 0x000000111d00780c */ /* 0x040fe20004761670 */
[-C--:B------:R-:W-:Y:S01]  /*6a90*/  FMUL R122, R122, R8.reuse ;  /* 0x000000087a7a7220 */ /* 0x080fe20000400000 */
[----:B------:R-:W-:Y:S01]  /*6aa0*/  F2FP.SATFINITE.E5M2.F32.PACK_AB_MERGE_C R129, RZ, R129, RZ ;  /* 0x00000081ff81723e */ /* 0x000fe200048060ff */
[----:B------:R1:W-:Y:S01]  /*6ab0*/  @!P4 STG.E.U8 desc[UR16][R10.64+0x9], R25 ;  /* 0x000009190a00c986 */ /* 0x0003e2000c101110 */
[----:B------:R-:W-:Y:S01]  /*6ac0*/  ISETP.LT.OR P4, PT, R29, 0x12, !P0 ;  /* 0x000000121d00780c */ /* 0x000fe20004781670 */
[----:B------:R-:W-:Y:S01]  /*6ad0*/  FMUL R125, R125, R8 ;  /* 0x000000087d7d7220 */ /* 0x000fe20000400000 */
[----:B0-----:R-:W-:Y:S01]  /*6ae0*/  F2FP.SATFINITE.E5M2.F32.PACK_AB_MERGE_C R7, RZ, R130, RZ ;  /* 0x00000082ff07723e */ /* 0x001fe200048060ff */
[----:B------:R-:W-:Y:S01]  /*6af0*/  @!P5 STG.E.U8 desc[UR16][R12.64+0x10], R135 ;  /* 0x000010870c00d986 */ /* 0x000fe2000c101110 */
[C---:B------:R-:W-:Y:S01]  /*6b00*/  ISETP.LT.OR P5, PT, R29.reuse, 0x19, !P1 ;  /* 0x000000191d00780c */ /* 0x040fe20004fa1670 */
[-C--:B------:R-:W-:Y:S01]  /*6b10*/  FMUL R120, R120, R8.reuse ;  /* 0x0000000878787220 */ /* 0x080fe20000400000 */
[----:B------:R-:W-:Y:S01]  /*6b20*/  F2FP.SATFINITE.E5M2.F32.PACK_AB_MERGE_C R127, RZ, R127, RZ ;  /* 0x0000007fff7f723e */ /* 0x000fe200048060ff */
[----:B------:R0:W-:Y:S01]  /*6b30*/  @!P6 STG.E.U8 desc[UR16][R12.64+0x11], R7 ;  /* 0x000011070c00e986 */ /* 0x0001e2000c101110 */
[----:B------:R-:W-:Y:S01]  /*6b40*/  ISETP.LT.OR P6, PT, R29, 0x1a, !P1 ;  /* 0x0000001a1d00780c */ /* 0x000fe20004fc1670 */
[-C--:B------:R-:W-:Y:S01]  /*6b50*/  FMUL R123, R123, R8.reuse ;  /* 0x000000087b7b7220 */ /* 0x080fe20000400000 */
[----:B------:R-:W-:Y:S01]  /*6b60*/  FMUL R118, R118, R8 ;  /* 0x0000000876767220 */ /* 0x000fe20000400000 */
[----:B-1----:R-:W-:Y:S01]  /*6b70*/  F2FP.SATFINITE.E5M2.F32.PACK_AB_MERGE_C R25, RZ, R128, RZ ;  /* 0x00000080ff19723e */ /* 0x002fe200048060ff */
[----:B------:R-:W-:Y:S01]  /*6b80*/  @!P3 STG.E.U8 desc[UR16][R10.64+0x10], R133 ;  /* 0x000010850a00b986 */ /* 0x000fe2000c101110 */
[----:B------:R-:W-:Y:S01]  /*6b90*/  ISETP.LT.OR P3, PT, R29, 0x19, !P0 ;  /* 0x000000191d00780c */ /* 0x000fe20004761670 */
        /* <DEDUP_REMOVED lines=35> */
[----:B------:R-:W-:Y:S01]  /*6dd0*/  ISETP.LT.OR P3, PT, R29, 0x29, !P0 ;  /* 0x000000291d00780c */ /* 0x000fe20004761670 */
[-C--:B------:R-:W-:Y:S01]  /*6de0*/  FMUL R111, R111, R8.reuse ;  /* 0x000000086f6f7220 */ /* 0x080fe20000400000 */
[-C--:B------:R-:W-:Y:S01]  /*6df0*/  FMUL R106, R106, R8.reuse ;  /* 0x000000086a6a7220 */ /* 0x080fe20000400000 */
        /* <DEDUP_REMOVED lines=104> */
[----:B------:R-:W-:-:S02]  /*7480*/  ISETP.LT.OR P3, PT, R29, 0x59, !P0 ;  /* 0x000000591d00780c */ /* 0x000fc40004761670 */
[----:B------:R-:W-:Y:S01]  /*7490*/  F2FP.SATFINITE.E5M2.F32.PACK_AB_MERGE_C R21, RZ, R21, RZ ;  /* 0x00000015ff15723e */ /* 0x000fe200048060ff */
[----:B------:R1:W-:Y:S01]  /*74a0*/  @!P4 STG.E.U8 desc[UR16][R10.64+0x51], R25 ;  /* 0x000051190a00c986 */ /* 0x0003e2000c101110 */
[C---:B------:R-:W-:Y:S02]  /*74b0*/  ISETP.LT.OR P4, PT, R29.reuse, 0x5a, !P0 ;  /* 0x0000005a1d00780c */ /* 0x040fe40004781670 */
[----:B0-----:R-:W-:Y:S01]  /*74c0*/  F2FP.SATFINITE.E5M2.F32.PACK_AB_MERGE_C R7, RZ, R94, RZ ;  /* 0x0000005eff07723e */ /* 0x001fe200048060ff */
[----:B------:R-:W-:Y:S01]  /*74d0*/  @!P5 STG.E.U8 desc[UR16][R12.64+0x58], R99 ;  /* 0x000058630c00d986 */ /* 0x000fe2000c101110 */
[C---:B------:R-:W-:Y:S02]  /*74e0*/  ISETP.LT.OR P5, PT, R29.reuse, 0x61, !P1 ;  /* 0x000000611d00780c */ /* 0x040fe40004fa1670 */
[----:B------:R-:W-:Y:S01]  /*74f0*/  F2FP.SATFINITE.E5M2.F32.PACK_AB_MERGE_C R15, RZ, R15, RZ ;  /* 0x0000000fff0f723e */ /* 0x000fe200048060ff */
[----:B------:R0:W-:Y:S01]  /*7500*/  @!P6 STG.E.U8 desc[UR16][R12.64+0x59], R7 ;  /* 0x000059070c00e986 */ /* 0x0001e2000c101110 */
[----:B------:R-:W-:-:S02]  /*7510*/  ISETP.LT.OR P6, PT, R29, 0x62, !P1 ;  /* 0x000000621d00780c */ /* 0x000fc40004fc1670 */
[----:B------:R-:W-:Y:S01]  /*7520*/  F2FP.SATFINITE.E5M2.F32.PACK_AB_MERGE_C R17, RZ, R17, RZ ;  /* 0x00000011ff11723e */ /* 0x000fe200048060ff */
[----:B------:R-:W-:Y:S01]  /*7530*/  @!P3 STG.E.U8 desc[UR16][R10.64+0x58], R97 ;  /* 0x000058610a00b986 */ /* 0x000fe2000c101110 */
[----:B-1----:R-:W-:Y:S02]  /*7540*/  F2FP.SATFINITE.E5M2.F32.PACK_AB_MERGE_C R25, RZ, R92, RZ ;  /* 0x0000005cff19723e */ /* 0x002fe400048060ff */
[----:B------:R-:W-:-:S03]  /*7550*/  ISETP.LT.OR P3, PT, R29, 0x61, !P0 ;  /* 0x000000611d00780c */ /* 0x000fc60004761670 */
[----:B------:R1:W-:Y:S01]  /*7560*/  @!P4 STG.E.U8 desc[UR16][R10.64+0x59], R25 ;  /* 0x000059190a00c986 */ /* 0x0003e2000c101110 */
[C---:B------:R-:W-:Y:S02]  /*7570*/  ISETP.LT.OR P4, PT, R29.reuse, 0x62, !P0 ;  /* 0x000000621d00780c */ /* 0x040fe40004781670 */
[----:B0-----:R-:W-:Y:S01]  /*7580*/  F2FP.SATFINITE.E5M2.F32.PACK_AB_MERGE_C R7, RZ, R90, RZ ;  /* 0x0000005aff07723e */ /* 0x001fe200048060ff */
[----:B------:R-:W-:Y:S01]  /*7590*/  @!P5 STG.E.U8 desc[UR16][R12.64+0x60], R93 ;  /* 0x0000605d0c00d986 */ /* 0x000fe2000c101110 */
[----:B------:R-:W-:-:S03]  /*75a0*/  ISETP.LT.OR P5, PT, R29, 0x69, !P1 ;  /* 0x000000691d00780c */ /* 0x000fc60004fa1670 */
[----:B------:R0:W-:Y:S01]  /*75b0*/  @!P6 STG.E.U8 desc[UR16][R12.64+0x61], R7 ;  /* 0x000061070c00e986 */ /* 0x0001e2000c101110 */
[C---:B------:R-:W-:Y:S02]  /*75c0*/  ISETP.LT.OR P6, PT, R29.reuse, 0x6a, !P1 ;  /* 0x0000006a1d00780c */ /* 0x040fe40004fc1670 */
[----:B-1----:R-:W-:Y:S01]  /*75d0*/  F2FP.SATFINITE.E5M2.F32.PACK_AB_MERGE_C R25, RZ, R88, RZ ;  /* 0x00000058ff19723e */ /* 0x002fe200048060ff */
[----:B------:R-:W-:Y:S01]  /*75e0*/  @!P3 STG.E.U8 desc[UR16][R10.64+0x60], R95 ;  /* 0x0000605f0a00b986 */ /* 0x000fe2000c101110 */
        /* <DEDUP_REMOVED lines=11> */
[----:B------:R-:W-:Y:S01]  /*76a0*/  @!P4 STG.E.U8 desc[UR16][R10.64+0x69], R25 ;  /* 0x000069190a00c986 */ /* 0x000fe2000c101110 */
[C---:B------:R-:W-:Y:S02]  /*76b0*/  ISETP.LT.OR P4, PT, R29.reuse, 0x79, !P1 ;  /* 0x000000791d00780c */ /* 0x040fe40004f81670 */
[C---:B------:R-:W-:Y:S01]  /*76c0*/  ISETP.LT.OR P1, PT, R29.reuse, 0x7a, !P1 ;  /* 0x0000007a1d00780c */ /* 0x040fe20004f21670 */
[----:B------:R1:W-:Y:S01]  /*76d0*/  @!P5 STG.E.U8 desc[UR16][R12.64+0x70], R23 ;  /* 0x000070170c00d986 */ /* 0x0003e2000c101110 */
[C---:B------:R-:W-:Y:S02]  /*76e0*/  ISETP.LT.OR P5, PT, R29.reuse, 0x72, !P0 ;  /* 0x000000721d00780c */ /* 0x040fe400047a1670 */
[----:B0-----:R-:W-:Y:S01]  /*76f0*/  F2FP.SATFINITE.E5M2.F32.PACK_AB_MERGE_C R7, RZ, R18, RZ ;  /* 0x00000012ff07723e */ /* 0x001fe200048060ff */
[----:B------:R0:W-:Y:S01]  /*7700*/  @!P6 STG.E.U8 desc[UR16][R12.64+0x71], R19 ;  /* 0x000071130c00e986 */ /* 0x0001e2000c101110 */
[C---:B------:R-:W-:Y:S02]  /*7710*/  ISETP.LT.OR P6, PT, R29.reuse, 0x79, !P0 ;  /* 0x000000791d00780c */ /* 0x040fe400047c1670 */
[----:B------:R-:W-:Y:S01]  /*7720*/  ISETP.LT.OR P0, PT, R29, 0x7a, !P0 ;  /* 0x0000007a1d00780c */ /* 0x000fe20004701670 */
[----:B------:R2:W-:Y:S01]  /*7730*/  @!P3 STG.E.U8 desc[UR16][R10.64+0x70], R21 ;  /* 0x000070150a00b986 */ /* 0x0005e2000c101110 */
[----:B-1----:R-:W-:-:S05]  /*7740*/  F2FP.SATFINITE.E5M2.F32.PACK_AB_MERGE_C R23, RZ, R16, RZ ;  /* 0x00000010ff17723e */ /* 0x002fca00048060ff */
[----:B------:R2:W-:Y:S01]  /*7750*/  @!P5 STG.E.U8 desc[UR16][R10.64+0x71], R7 ;  /* 0x000071070a00d986 */ /* 0x0005e2000c101110 */
[----:B0-----:R-:W-:-:S03]  /*7760*/  F2FP.SATFINITE.E5M2.F32.PACK_AB_MERGE_C R19, RZ, R14, RZ ;  /* 0x0000000eff13723e */ /* 0x001fc600048060ff */
[----:B------:R2:W-:Y:S04]  /*7770*/  @!P4 STG.E.U8 desc[UR16][R12.64+0x78], R15 ;  /* 0x0000780f0c00c986 */ /* 0x0005e8000c101110 */
[----:B------:R2:W-:Y:S04]  /*7780*/  @!P1 STG.E.U8 desc[UR16][R12.64+0x79], R19 ;  /* 0x000079130c009986 */ /* 0x0005e8000c101110 */
[----:B------:R2:W-:Y:S04]  /*7790*/  @!P6 STG.E.U8 desc[UR16][R10.64+0x78], R17 ;  /* 0x000078110a00e986 */ /* 0x0005e8000c101110 */
[----:B------:R2:W-:Y:S02]  /*77a0*/  @!P0 STG.E.U8 desc[UR16][R10.64+0x79], R23 ;  /* 0x000079170a008986 */ /* 0x0005e4000c101110 */
.L_x_167:
[----:B------:R-:W-:Y:S05]  /*77b0*/  BSYNC B0 ;  /* 0x0000000000007941 */ /* 0x000fea0003800000 */
.L_x_37:
[----:B------:R-:W-:Y:S01]  /*77c0*/  ULDC UR6, c[0x0][0xc] ;  /* 0x0000030000067ab9 */ /* 0x000fe20000000800 */
[----:B------:R-:W-:Y:S01]  /*77d0*/  ULDC UR7, c[0x0][0x10] ;  /* 0x0000040000077ab9 */ /* 0x000fe20000000800 */
[----:B0-2--5:R-:W0:Y:S01]  /*77e0*/  LDC R7, c[0x0][0x14] ;  /* 0x00000500ff077b82 */ /* 0x025e220000000800 */
[----:B------:R-:W-:Y:S01]  /*77f0*/  UIMAD.WIDE.U32 UR6, UR6, UR7, URZ ;  /* 0x00000007060672a5 */ /* 0x000fe2000f8e003f */
[----:B----4-:R-:W-:Y:S01]  /*7800*/  PRMT R10, RZ, 0x7610, R10 ;  /* 0x00007610ff0a7816 */ /* 0x010fe2000000000a */
[----:B------:R-:W-:-:S04]  /*7810*/  IMAD.MOV.U32 R11, RZ, RZ, -0x1 ;  /* 0xffffffffff0b7424 */ /* 0x000fc800078e00ff */
[----:B0-----:R-:W-:-:S04]  /*7820*/  IMAD.WIDE.U32 R2, R7, UR6, R2 ;  /* 0x0000000607027c25 */ /* 0x001fc8000f8e0002 */
[----:B------:R-:W-:Y:S01]  /*7830*/  IMAD R7, R7, UR7, RZ ;  /* 0x0000000707077c24 */ /* 0x000fe2000f8e02ff */
[----:B------:R-:W-:Y:S02]  /*7840*/  ULDC.64 UR6, c[0x0][0x650] ;  /* 0x0001940000067ab9 */ /* 0x000fe40000000a00 */
[----:B------:R-:W-:Y:S01]  /*7850*/  ISETP.GE.U32.AND P0, PT, R2, UR6, PT ;  /* 0x0000000602007c0c */ /* 0x000fe2000bf06070 */
[----:B------:R-:W-:Y:S02]  /*7860*/  IMAD.IADD R3, R3, 0x1, R7 ;  /* 0x0000000103037824 */ /* 0x000fe400078e0207 */
[----:B------:R-:W-:-:S03]  /*7870*/  IMAD.MOV.U32 R7, RZ, RZ, -0x1 ;  /* 0xffffffffff077424 */ /* 0x000fc600078e00ff */
[----:B------:R-:W-:-:S13]  /*7880*/  ISETP.GE.U32.AND.EX P0, PT, R3, UR7, PT, P0 ;  /* 0x0000000703007c0c */ /* 0x000fda000bf06100 */
[----:B------:R-:W-:Y:S05]  /*7890*/  @P0 BRA `(.L_x_168) ;  /* 0x0000000400600947 */ /* 0x000fea0003800000 */
[----:B------:R-:W0:Y:S01]  /*78a0*/  S2R R22, SR_CTAID.X ;  /* 0x0000000000167919 */ /* 0x000e220000002500 */
[----:B------:R-:W2:Y:S01]  /*78b0*/  LDC.64 R16, c[0x0][0x628] ;  /* 0x00018a00ff107b82 */ /* 0x000ea20000000a00 */
[----:B------:R-:W-:Y:S01]  /*78c0*/  ULDC UR6, c[0x0][0x150] ;  /* 0x0000540000067ab9 */ /* 0x000fe20000000800 */
[----:B------:R-:W-:Y:S01]  /*78d0*/  IMAD.MOV.U32 R14, RZ, RZ, R2 ;  /* 0x000000ffff0e7224 */ /* 0x000fe200078e0002 */
[----:B------:R-:W4:Y:S01]  /*78e0*/  S2R R24, SR_CTAID.Y ;  /* 0x0000000000187919 */ /* 0x000f220000002600 */
[----:B------:R-:W-:-:S04]  /*78f0*/  IMAD.MOV.U32 R15, RZ, RZ, R3 ;  /* 0x000000ffff0f7224 */ /* 0x000fc800078e0003 */
[----:B------:R-:W1:Y:S08]  /*7900*/  LDC R25, c[0x0][0x144] ;  /* 0x00005100ff197b82 */ /* 0x000e700000000800 */
[----:B------:R-:W1:Y:S08]  /*7910*/  LDC R18, c[0x0][0x630] ;  /* 0x00018c00ff127b82 */ /* 0x000e700000000800 */
[----:B------:R-:W1:Y:S01]  /*7920*/  LDC.64 R20, c[0x0][0x620] ;  /* 0x00018800ff147b82 */ /* 0x000e620000000a00 */
[----:B--2---:R-:W-:-:S04]  /*7930*/  ISETP.NE.U32.AND P0, PT, R16, RZ, PT ;  /* 0x000000ff1000720c */ /* 0x004fc80003f05070 */
[----:B------:R-:W-:Y:S02]  /*7940*/  ISETP.NE.AND.EX P0, PT, R17, RZ, PT, P0 ;  /* 0x000000ff1100720c */ /* 0x000fe40003f05300 */
[----:B0-----:R-:W-:-:S05]  /*7950*/  I2FP.F32.U32 R7, R22 ;  /* 0x0000001600077245 */ /* 0x001fca0000201000 */
[----:B------:R-:W-:-:S04]  /*7960*/  FMUL R7, R7, UR6 ;  /* 0x0000000607077c20 */ /* 0x000fc80008400000 */
[----:B------:R0:W2:Y:S02]  /*7970*/  F2I.U32.TRUNC.NTZ R23, R7 ;  /* 0x0000000700177305 */ /* 0x0000a4000020f000 */
[----:B----4-:R-:W-:Y:S05]  /*7980*/  @!P0 BRA `(.L_x_169) ;  /* 0x0000000000288947 */ /* 0x010fea0003800000 */
[----:B0-----:R-:W0:Y:S02]  /*7990*/  LDC R7, c[0x0][0x634] ;  /* 0x00018d00ff077b82 */ /* 0x001e240000000800 */
        /* <DEDUP_REMOVED lines=9> */
.L_x_169:
[-CC-:B-1----:R-:W-:Y:S01]  /*7a30*/  SHF.R.U64 R19, R14, R18.reuse, R15.reuse ;  /* 0x000000120e137219 */ /* 0x182fe2000000120f */
[----:B------:R-:W1:Y:S01]  /*7a40*/  LDC.64 R30, c[0x0][0x640] ;  /* 0x00019000ff1e7b82 */ /* 0x000e620000000a00 */
[----:B0-----:R-:W-:Y:S01]  /*7a50*/  SHF.R.U32.HI R7, RZ, R18, R15 ;  /* 0x00000012ff077219 */ /* 0x001fe2000001160f */
[----:B--2---:R-:W-:Y:S01]  /*7a60*/  IMAD.MOV R23, RZ, RZ, -R23 ;  /* 0x000000ffff177224 */ /* 0x004fe200078e0a17 */
[----:B------:R-:W-:Y:S01]  /*7a70*/  IADD3 R13, P0, RZ, -R19, RZ ;  /* 0x80000013ff0d7210 */ /* 0x000fe20007f1e0ff */
[----:B------:R-:W-:Y:S02]  /*7a80*/  ULDC UR6, c[0x0][0x154] ;  /* 0x0000550000067ab9 */ /* 0x000fe40000000800 */
[----:B------:R-:W-:Y:S02]  /*7a90*/  IMAD R25, R25, R23, R22 ;  /* 0x0000001719197224 */ /* 0x000fe400078e0216 */
[----:B------:R-:W0:Y:S01]  /*7aa0*/  LDC R14, c[0x0][0x618] ;  /* 0x00018600ff0e7b82 */ /* 0x000e220000000800 */
[----:B------:R-:W-:-:S02]  /*7ab0*/  IMAD.X R7, RZ, RZ, ~R7, P0 ;  /* 0x000000ffff077224 */ /* 0x000fc400000e0e07 */
[----:B------:R-:W-:-:S04]  /*7ac0*/  IMAD.WIDE.U32 R10, R13, R20, R2 ;  /* 0x000000140d0a7225 */ /* 0x000fc800078e0002 */
[----:B------:R-:W-:Y:S01]  /*7ad0*/  IMAD R12, R7, R20, RZ ;  /* 0x00000014070c7224 */ /* 0x000fe200078e02ff */
[----:B---3--:R-:W2:Y:S03]  /*7ae0*/  LDC R26, c[0x0][0x608] ;  /* 0x00018200ff1a7b82 */ /* 0x008ea60000000800 */
[----:B------:R-:W-:Y:S02]  /*7af0*/  IMAD R7, R13, R21, R12 ;  /* 0x000000150d077224 */ /* 0x000fe400078e020c */
[----:B------:R-:W-:Y:S02]  /*7b00*/  IMAD.MOV.U32 R13, RZ, RZ, 0x1 ;  /* 0x00000001ff0d7424 */ /* 0x000fe400078e00ff */
[----:B------:R-:W-:Y:S01]  /*7b10*/  IMAD.IADD R7, R11, 0x1, R7 ;  /* 0x000000010b077824 */ /* 0x000fe200078e0207 */
[----:B------:R-:W3:Y:S01]  /*7b20*/  LDC R28, c[0x0][0x658] ;  /* 0x00019600ff1c7b82 */ /* 0x000ee20000000800 */
[----:B------:R-:W-:-:S02]  /*7b30*/  I2FP.F32.U32 R11, R24 ;  /* 0x00000018000b7245 */ /* 0x000fc40000201000 */
[----:B-1----:R-:W-:-:S03]  /*7b40*/  ISETP.NE.U32.AND P0, PT, R30, RZ, PT ;  /* 0x000000ff1e00720c */ /* 0x002fc60003f05070 */
[----:B------:R-:W-:Y:S01]  /*7b50*/  FMUL R12, R11, UR6 ;  /* 0x000000060b0c7c20 */ /* 0x000fe20008400000 */
[----:B------:R-:W-:Y:S01]  /*7b60*/  ISETP.NE.AND.EX P0, PT, R31, RZ, PT, P0 ;  /* 0x000000ff1f00720c */ /* 0x000fe20003f05300 */
[----:B------:R-:W1:Y:S01]  /*7b70*/  LDC R23, c[0x0][0x148] ;  /* 0x00005200ff177b82 */ /* 0x000e620000000800 */
[-CC-:B0-----:R-:W-:Y:S01]  /*7b80*/  SHF.R.U64 R18, R10, R14.reuse, R7.reuse ;  /* 0x0000000e0a127219 */ /* 0x181fe20000001207 */
[----:B------:R0:W4:Y:S01]  /*7b90*/  F2I.U32.TRUNC.NTZ R20, R12 ;  /* 0x0000000c00147305 */ /* 0x000122000020f000 */
[----:B------:R-:W-:Y:S01]  /*7ba0*/  SHF.R.U32.HI R7, RZ, R14, R7 ;  /* 0x0000000eff077219 */ /* 0x000fe20000011607 */
[----:B------:R-:W-:-:S04]  /*7bb0*/  IMAD.MOV.U32 R11, RZ, RZ, -0x1 ;  /* 0xffffffffff0b7424 */ /* 0x000fc800078e00ff */
[----:B------:R-:W0:Y:S01]  /*7bc0*/  LDC R22, c[0x0][0x600] ;  /* 0x00018000ff167b82 */ /* 0x000e220000000800 */
[-CC-:B--2---:R-:W-:Y:S02]  /*7bd0*/  SHF.R.U64 R16, R18, R26.reuse, R7.reuse ;  /* 0x0000001a12107219 */ /* 0x184fe40000001207 */
[----:B------:R-:W-:-:S05]  /*7be0*/  SHF.R.U32.HI R7, RZ, R26, R7 ;  /* 0x0000001aff077219 */ /* 0x000fca0000011607 */
[----:B------:R-:W2:Y:S01]  /*7bf0*/  LDC R29, c[0x0][0x648] ;  /* 0x00019200ff1d7b82 */ /* 0x000ea20000000800 */
[-C--:B---3--:R-:W-:Y:S02]  /*7c00*/  SHF.L.U32 R10, R11, R28.reuse, RZ ;  /* 0x0000001c0b0a7219 */ /* 0x088fe400000006ff */
[--C-:B------:R-:W-:Y:S02]  /*7c10*/  SHF.R.U64 R21, R16, R28, R7.reuse ;  /* 0x0000001c10157219 */ /* 0x100fe40000001207 */
[----:B------:R-:W-:Y:S02]  /*7c20*/  LOP3.LUT R27, RZ, R10, RZ, 0x33, !PT ;  /* 0x0000000aff1b7212 */ /* 0x000fe400078e33ff */
[-C--:B------:R-:W-:Y:S01]  /*7c30*/  SHF.R.U32.HI R11, RZ, R28.reuse, R7 ;  /* 0x0000001cff0b7219 */ /* 0x080fe20000011607 */
[----:B------:R-:W3:Y:S01]  /*7c40*/  LDC R32, c[0x0][0x638] ;  /* 0x00018e00ff207b82 */ /* 0x000ee20000000800 */
[----:B------:R-:W-:Y:S01]  /*7c50*/  SHF.L.U32 R26, R13, R28, RZ ;  /* 0x0000001c0d1a7219 */ /* 0x000fe200000006ff */
[----:B------:R-:W-:-:S06]  /*7c60*/  IMAD.MOV.U32 R10, RZ, RZ, R21 ;  /* 0x000000ffff0a7224 */ /* 0x000fcc00078e0015 */
[----:B------:R-:W0:Y:S01]  /*7c70*/  LDC R33, c[0x0][0x610] ;  /* 0x00018400ff217b82 */ /* 0x000e220000000800 */
[----:B----4-:R-:W-:Y:S05]  /*7c80*/  @!P0 BRA `(.L_x_170) ;  /* 0x0000000000288947 */ /* 0x010fea0003800000 */
[----:B------:R-:W4:Y:S02]  /*7c90*/  LDC R10, c[0x0][0x64c] ;  /* 0x00019300ff0a7b82 */ /* 0x000f240000000800 */
[----:B----4-:R-:W-:-:S05]  /*7ca0*/  IADD3 R7, P0, R21, R10, RZ ;  /* 0x0000000a15077210 */ /* 0x010fca0007f1e0ff */
[----:B------:R-:W-:-:S04]  /*7cb0*/  IMAD.X R17, RZ, RZ, R11, P0 ;  /* 0x000000ffff117224 */ /* 0x000fc800000e060b */
[----:B------:R-:W-:-:S04]  /*7cc0*/  IMAD.WIDE.U32 R10, R17, R30, RZ ;  /* 0x0000001e110a7225 */ /* 0x000fc800078e00ff */
[----:B0-----:R-:W-:-:S04]  /*7cd0*/  IMAD.WIDE.U32 R12, P0, R7, R31, R10 ;  /* 0x0000001f070c7225 */ /* 0x001fc8000780000a */
[----:B------:R-:W-:-:S04]  /*7ce0*/  IMAD.WIDE.U32 R10, R7, R30, RZ ;  /* 0x0000001e070a7225 */ /* 0x000fc800078e00ff */
[----:B------:R-:W-:Y:S01]  /*7cf0*/  IMAD.X R15, RZ, RZ, RZ, P0 ;  /* 0x000000ffff0f7224 */ /* 0x000fe200000e06ff */
[----:B------:R-:W-:Y:S01]  /*7d00*/  IADD3 RZ, P0, R11, R12, RZ ;  /* 0x0000000c0bff7210 */ /* 0x000fe20007f1e0ff */
[----:B------:R-:W-:-:S04]  /*7d10*/  IMAD.MOV.U32 R14, RZ, RZ, R13 ;  /* 0x000000ffff0e7224 */ /* 0x000fc800078e000d */
[----:B------:R-:W-:-:S08]  /*7d20*/  IMAD.WIDE.U32.X R10, R17, R31, R14, P0 ;  /* 0x0000001f110a7225 */ /* 0x000fd000000e040e */
.L_x_170:
[----:B--2---:R-:W-:Y:S01]  /*7d30*/  SHF.R.U64 R7, R10, R29, R11 ;  /* 0x0000001d0a077219 */ /* 0x004fe2000000120b */
[----:B0-----:R-:W-:Y:S01]  /*7d40*/  VIADD R11, R22, 0xffffffff ;  /* 0xffffffff160b7836 */ /* 0x001fe20000000000 */
[----:B------:R-:W-:Y:S01]  /*7d50*/  LOP3.LUT R28, R16, R27, RZ, 0xc0, !PT ;  /* 0x0000001b101c7212 */ /* 0x000fe200078ec0ff */
[----:B------:R-:W-:Y:S02]  /*7d60*/  IMAD.MOV R20, RZ, RZ, -R20 ;  /* 0x000000ffff147224 */ /* 0x000fe400078e0a14 */
[----:B------:R-:W-:Y:S01]  /*7d70*/  IMAD.MOV R10, RZ, RZ, -R7 ;  /* 0x000000ffff0a7224 */ /* 0x000fe200078e0a07 */
[----:B------:R-:W-:Y:S01]  /*7d80*/  LOP3.LUT R18, R18, R11, RZ, 0xc0, !PT ;  /* 0x0000000b12127212 */ /* 0x000fe200078ec0ff */
[----:B------:R-:W-:Y:S02]  /*7d90*/  IMAD R28, R26, R7, R28 ;  /* 0x000000071a1c7224 */ /* 0x000fe400078e021c */
[----:B-1----:R-:W-:Y:S02]  /*7da0*/  @P2 IMAD R25, R23, R20, R24 ;  /* 0x0000001417192224 */ /* 0x002fe400078e0218 */
[----:B---3--:R-:W-:-:S02]  /*7db0*/  IMAD R7, R10, R32, R21 ;  /* 0x000000200a077224 */ /* 0x008fc400078e0215 */
[----:B------:R-:W-:Y:S02]  /*7dc0*/  IMAD R28, R28, R33, R25 ;  /* 0x000000211c1c7224 */ /* 0x000fe400078e0219 */
[----:B------:R-:W-:Y:S02]  /*7dd0*/  IMAD R7, R7, R22, R18 ;  /* 0x0000001607077224 */ /* 0x000fe400078e0212 */
[----:B------:R-:W-:-:S03]  /*7de0*/  IMAD.MOV.U32 R10, RZ, RZ, 0x1 ;  /* 0x00000001ff0a7424 */ /* 0x000fc600078e00ff */
[----:B------:R-:W-:Y:S02]  /*7df0*/  SEL R11, R7, R28, !P2 ;  /* 0x0000001c070b7207 */ /* 0x000fe40005000000 */
[----:B------:R-:W-:Y:S01]  /*7e00*/  SEL R28, R28, R7, !P2 ;  /* 0x000000071c1c7207 */ /* 0x000fe20005000000 */
[----:B------:R-:W-:-:S07]  /*7e10*/  IMAD.MOV.U32 R7, RZ, RZ, R19 ;  /* 0x000000ffff077224 */ /* 0x000fce00078e0013 */
.L_x_168:
[----:B------:R-:W-:Y:S01]  /*7e20*/  LOP3.LUT P0, RZ, R10, 0xff, RZ, 0xc0, !PT ;  /* 0x000000ff0aff7812 */ /* 0x000fe2000780c0ff */
[----:B------:R-:W-:-:S12]  /*7e30*/  IMAD.MOV.U32 R10, RZ, RZ, R28 ;  /* 0x000000ffff0a7224 */ /* 0x000fd800078e001c */
[----:B------:R-:W-:Y:S05]  /*7e40*/  @P0 BRA `(.L_x_171) ;  /* 0xffffff9000e80947 */ /* 0x000fea000383ffff */
[----:B------:R-:W-:Y:S05]  /*7e50*/  EXIT ;  /* 0x000000000000794d */ /* 0x000fea0003800000 */
.L_x_7:
[----:B0-----:R-:W-:Y:S01]  /*7e60*/  ULDC.64 UR4, c[0x0][0x650] ;  /* 0x0001940000047ab9 */ /* 0x001fe20000000a00 */
        /* <DEDUP_REMOVED lines=25> */
.L_x_173:
[----:B------:R-:W0:Y:S01]  /*8000*/  LDC.64 R28, c[0x0][0x640] ;  /* 0x00019000ff1c7b82 */ /* 0x000e220000000a00 */
[-CC-:B------:R-:W-:Y:S01]  /*8010*/  SHF.R.U64 R21, R16, R6.reuse, R17.reuse ;  /* 0x0000000610157219 */ /* 0x180fe20000001211 */
[----:B------:R-:W-:Y:S01]  /*8020*/  IMAD.MOV.U32 R31, RZ, RZ, 0x1 ;  /* 0x00000001ff1f7424 */ /* 0x000fe200078e00ff */
[----:B------:R-:W-:Y:S02]  /*8030*/  SHF.R.U32.HI R5, RZ, R6, R17 ;  /* 0x00000006ff057219 */ /* 0x000fe40000011611 */
        /* <DEDUP_REMOVED lines=9> */
[----:B0-----:R-:W-:Y:S01]  /*80d0*/  ISETP.NE.U32.AND P0, PT, R28, RZ, PT ;  /* 0x000000ff1c00720c */ /* 0x001fe20003f05070 */
[----:B------:R-:W-:-:S03]  /*80e0*/  IMAD.MOV.U32 R11, RZ, RZ, -0x1 ;  /* 0xffffffffff0b7424 */ /* 0x000fc600078e00ff */
[----:B------:R-:W-:Y:S02]  /*80f0*/  ISETP.NE.AND.EX P0, PT, R29, RZ, PT, P0 ;  /* 0x000000ff1d00720c */ /* 0x000fe40003f05300 */
[----:B------:R-:W0:Y:S01]  /*8100*/  LDC R24, c[0x0][0x600] ;  /* 0x00018000ff187b82 */ /* 0x000e220000000800 */
[-CC-:B-1----:R-:W-:Y:S02]  /*8110*/  SHF.R.U64 R18, R10, R14.reuse, R5.reuse ;  /* 0x0000000e0a127219 */ /* 0x182fe40000001205 */
[----:B------:R-:W-:-:S05]  /*8120*/  SHF.R.U32.HI R5, RZ, R14, R5 ;  /* 0x0000000eff057219 */ /* 0x000fca0000011605 */
        /* <DEDUP_REMOVED lines=21> */
.L_x_174:
[----:B-1----:R-:W-:Y:S01]  /*8280*/  SHF.R.U64 R6, R10, R25, R11 ;  /* 0x000000190a067219 */ /* 0x002fe2000000120b */
[----:B0-----:R-:W-:Y:S01]  /*8290*/  VIADD R11, R24, 0xffffffff ;  /* 0xffffffff180b7836 */ /* 0x001fe20000000000 */
[----:B------:R-:W-:Y:S01]  /*82a0*/  SHF.L.U32 R9, R31, R26, RZ ;  /* 0x0000001a1f097219 */ /* 0x000fe200000006ff */
[----:B------:R-:W-:Y:S01]  /*82b0*/  @P2 IMAD R12, R13, R20, R8 ;  /* 0x000000140d0c2224 */ /* 0x000fe200078e0208 */
[----:B------:R-:W-:Y:S01]  /*82c0*/  LOP3.LUT R5, R22, R33, RZ, 0xc0, !PT ;  /* 0x0000002116057212 */ /* 0x000fe200078ec0ff */
[----:B------:R-:W-:Y:S01]  /*82d0*/  IMAD.MOV R10, RZ, RZ, -R6 ;  /* 0x000000ffff0a7224 */ /* 0x000fe200078e0a06 */
[----:B------:R-:W-:Y:S01]  /*82e0*/  LOP3.LUT R18, R18, R11, RZ, 0xc0, !PT ;  /* 0x0000000b12127212 */ /* 0x000fe200078ec0ff */
[----:B------:R-:W-:Y:S02]  /*82f0*/  IMAD.MOV.U32 R8, RZ, RZ, 0x1 ;  /* 0x00000001ff087424 */ /* 0x000fe400078e00ff */
[----:B------:R-:W-:Y:S02]  /*8300*/  IMAD R9, R9, R6, R5 ;  /* 0x0000000609097224 */ /* 0x000fe400078e0205 */
[----:B--2---:R-:W-:-:S02]  /*8310*/  IMAD R5, R10, R27, R23 ;  /* 0x0000001b0a057224 */ /* 0x004fc400078e0217 */
[----:B---3--:R-:W-:Y:S02]  /*8320*/  IMAD R6, R9, R30, R12 ;  /* 0x0000001e09067224 */ /* 0x008fe400078e020c */
[----:B------:R-:W-:Y:S01]  /*8330*/  IMAD R9, R5, R24, R18 ;  /* 0x0000001805097224 */ /* 0x000fe200078e0212 */
[----:B------:R-:W-:Y:S01]  /*8340*/  PRMT R5, R8, 0x7610, R5 ;  /* 0x0000761008057816 */ /* 0x000fe20000000005 */
[----:B------:R-:W-:-:S03]  /*8350*/  IMAD.MOV.U32 R16, RZ, RZ, R21 ;  /* 0x000000ffff107224 */ /* 0x000fc600078e0015 */
[----:B------:R-:W-:Y:S02]  /*8360*/  SEL R17, R9, R6, !P2 ;  /* 0x0000000609117207 */ /* 0x000fe40005000000 */
[----:B------:R-:W-:-:S07]  /*8370*/  SEL R6, R6, R9, !P2 ;  /* 0x0000000906067207 */ /* 0x000fce0005000000 */
.L_x_172:
[----:B------:R-:W-:-:S08]  /*8380*/  NOP ;  /* 0x0000000000007918 */ /* 0x000fd00000000000 */
[----:B------:R-:W0:-:S00]  /*8390*/  USETMAXREG.DEALLOC.CTAPOOL 0x28 ;  /* 0x00000028000079c8 */ /* 0x000e0000080e0500 */
[----:B0-----:R-:W-:-:S13]  /*83a0*/  ISETP.NE.AND P0, PT, R7, RZ, PT ;  /* 0x000000ff0700720c */ /* 0x001fda0003f05270 */
[----:B------:R-:W-:Y:S05]  /*83b0*/  @P0 EXIT ;  /* 0x000000000000094d */ /* 0x000fea0003800000 */
[----:B------:R-:W-:Y:S01]  /*83c0*/  LOP3.LUT P0, RZ, R5, 0xff, RZ, 0xc0, !PT ;  /* 0x000000ff05ff7812 */ /* 0x000fe2000780c0ff */
[----:B------:R-:W-:Y:S02]  /*83d0*/  IMAD.MOV.U32 R11, RZ, RZ, 0x1 ;  /* 0x00000001ff0b7424 */ /* 0x000fe400078e00ff */
[----:B------:R-:W-:-:S10]  /*83e0*/  IMAD.MOV.U32 R15, RZ, RZ, RZ ;  /* 0x000000ffff0f7224 */ /* 0x000fd400078e00ff */
[----:B------:R-:W-:Y:S05]  /*83f0*/  @!P0 BRA `(.L_x_175) ;  /* 0x0000000c00708947 */ /* 0x000fea0003800000 */
[----:B------:R-:W0:Y:S01]  /*8400*/  LDC R5, c[0x0][0x28c] ;  /* 0x0000a300ff057b82 */ /* 0x000e220000000800 */
[----:B------:R-:W-:Y:S01]  /*8410*/  UMOV UR14, 0x1 ;  /* 0x00000001000e7882 */ /* 0x000fe20000000000 */
[----:B------:R-:W-:Y:S01]  /*8420*/  ULDC UR9, c[0x0][0xc] ;  /* 0x0000030000097ab9 */ /* 0x000fe20000000800 */
[----:B------:R-:W-:Y:S01]  /*8430*/  ULDC UR12, c[0x0][0x10] ;  /* 0x00000400000c7ab9 */ /* 0x000fe20000000800 */
[----:B------:R-:W-:Y:S01]  /*8440*/  ULDC UR5, c[0x0][0x658] ;  /* 0x0001960000057ab9 */ /* 0x000fe20000000800 */
[----:B------:R-:W-:Y:S01]  /*8450*/  UMOV UR7, 0xffffffff ;  /* 0xffffffff00077882 */ /* 0x000fe20000000000 */
[----:B------:R-:W-:Y:S01]  /*8460*/  BSSY B0, `(.L_x_175) ;  /* 0x00000d5000007945 */ /* 0x000fe20003800000 */
[----:B------:R-:W-:Y:S01]  /*8470*/  USHF.L.U32 UR7, UR7, UR5, URZ ;  /* 0x0000000507077299 */ /* 0x000fe2000800063f */
[----:B------:R-:W1:Y:S01]  /*8480*/  S2UR UR8, SR_CgaCtaId ;  /* 0x00000000000879c3 */ /* 0x000e620000008800 */
[----:B------:R-:W-:Y:S01]  /*8490*/  USHF.L.U32 UR5, UR14, UR5, URZ ;  /* 0x000000050e057299 */ /* 0x000fe2000800063f */
[----:B------:R-:W-:Y:S01]  /*84a0*/  IMAD.MOV.U32 R13, RZ, RZ, 0x1 ;  /* 0x00000001ff0d7424 */ /* 0x000fe200078e00ff */
[----:B------:R-:W-:Y:S01]  /*84b0*/  LOP3.LUT R14, R4, 0x2, RZ, 0xfc, !PT ;  /* 0x00000002040e7812 */ /* 0x000fe200078efcff */
[----:B------:R-:W-:Y:S01]  /*84c0*/  IMAD.MOV.U32 R11, RZ, RZ, 0x1 ;  /* 0x00000001ff0b7424 */ /* 0x000fe200078e00ff */
[----:B------:R-:W-:Y:S01]  /*84d0*/  ULDC UR4, c[0x0][0x600] ;  /* 0x0001800000047ab9 */ /* 0x000fe20000000800 */
[----:B------:R-:W-:Y:S01]  /*84e0*/  IMAD.MOV.U32 R15, RZ, RZ, RZ ;  /* 0x000000ffff0f7224 */ /* 0x000fe200078e00ff */
[----:B------:R-:W-:Y:S01]  /*84f0*/  UMOV UR15, 0x5 ;  /* 0x00000005000f7882 */ /* 0x000fe20000000000 */
[----:B------:R-:W-:-:S02]  /*8500*/  UIADD3 UR4, UR4, -0x1, URZ ;  /* 0xffffffff04047890 */ /* 0x000fc4000fffe03f */
[----:B------:R-:W-:Y:S01]  /*8510*/  ULOP3.LUT UR7, URZ, UR7, URZ, 0x33, !UPT ;  /* 0x000000073f077292 */ /* 0x000fe2000f8e333f */
[----:B------:R-:W-:Y:S01]  /*8520*/  ULDC.64 UR30, c[0x0][0x198] ;  /* 0x00006600001e7ab9 */ /* 0x000fe20000000a00 */
[----:B0-----:R-:W-:-:S05]  /*8530*/  VIADD R5, R5, 0x3f ;  /* 0x0000003f05057836 */ /* 0x001fca0000000000 */
[----:B------:R-:W-:Y:S01]  /*8540*/  SHF.R.S32.HI R8, RZ, 0x1f, R5 ;  /* 0x0000001fff087819 */ /* 0x000fe20000011405 */
[----:B-1----:R-:W-:-:S03]  /*8550*/  ULOP3.LUT UR10, UR8, 0x1, URZ, 0xc0, !UPT ;  /* 0x00000001080a7892 */ /* 0x002fc6000f8ec03f */
[----:B------:R-:W-:Y:S01]  /*8560*/  LEA.HI R8, R8, R5, RZ, 0x6 ;  /* 0x0000000508087211 */ /* 0x000fe200078f30ff */
[----:B------:R-:W-:Y:S02]  /*8570*/  USHF.R.U32.HI UR28, URZ, 0x1, UR8 ;  /* 0x000000013f1c7899 */ /* 0x000fe40008011608 */
[----:B------:R-:W-:Y:S01]  /*8580*/  USHF.L.U32 UR6, UR8, 0x6, URZ ;  /* 0x0000000608067899 */ /* 0x000fe2000800063f */
[----:B------:R-:W-:Y:S01]  /*8590*/  SHF.R.S32.HI R10, RZ, 0x6, R8 ;  /* 0x00000006ff0a7819 */ /* 0x000fe20000011408 */
[----:B------:R-:W-:Y:S02]  /*85a0*/  USHF.L.U32 UR27, UR8, 0xc, URZ ;  /* 0x0000000c081b7899 */ /* 0x000fe4000800063f */
[----:B------:R-:W-:Y:S02]  /*85b0*/  ULOP3.LUT UR8, UR8, 0xfffffffe, URZ, 0xc0, !UPT ;  /* 0xfffffffe08087892 */ /* 0x000fe4000f8ec03f */
[----:B------:R-:W-:Y:S01]  /*85c0*/  UISETP.GT.U32.AND UP0, UPT, UR10, 0xffff, UPT ;  /* 0x0000ffff0a00788c */ /* 0x000fe2000bf04070 */
[----:B------:R-:W-:Y:S01]  /*85d0*/  VIADD R5, R10, 0x1 ;  /* 0x000000010a057836 */ /* 0x000fe20000000000 */
[----:B------:R-:W-:-:S02]  /*85e0*/  USHF.L.U32 UR13, UR14, UR8, URZ ;  /* 0x000000080e0d7299 */ /* 0x000fc4000800063f */
[----:B------:R-:W-:Y:S02]  /*85f0*/  ULOP3.LUT UR11, UR8, 0x1, URZ, 0xfc, !UPT ;  /* 0x00000001080b7892 */ /* 0x000fe4000f8efc3f */
[----:B------:R-:W-:Y:S02]  /*8600*/  UIMAD.WIDE.U32 UR8, UR9, UR12, URZ ;  /* 0x0000000c090872a5 */ /* 0x000fe4000f8e003f */
[----:B------:R-:W-:Y:S01]  /*8610*/  USEL UR10, UR10, 0xffff, !UP0 ;  /* 0x0000ffff0a0a7887 */ /* 0x000fe2000c000000 */
[----:B------:R-:W-:Y:S01]  /*8620*/  ULDC UR12, c[0x0][0x14] ;  /* 0x00000500000c7ab9 */ /* 0x000fe20000000800 */
[----:B------:R-:W-:Y:S02]  /*8630*/  USHF.L.U32 UR11, UR14, UR11, URZ ;  /* 0x0000000b0e0b7299 */ /* 0x000fe4000800063f */
[----:B------:R-:W-:Y:S02]  /*8640*/  UIMAD.WIDE.U32 UR24, UR8, UR12, URZ ;  /* 0x0000000c081872a5 */ /* 0x000fe4000f8e003f */
[----:B------:R-:W-:-:S02]  /*8650*/  UIMAD UR14, UR9, UR12, URZ ;  /* 0x0000000c090e72a4 */ /* 0x000fc4000f8e023f */
[----:B------:R-:W-:Y:S02]  /*8660*/  ULOP3.LUT UR10, UR10, 0xffff, URZ, 0xc0, !UPT ;  /* 0x0000ffff0a0a7892 */ /* 0x000fe4000f8ec03f */
[----:B------:R-:W-:Y:S02]  /*8670*/  ULOP3.LUT UR6, UR6, 0x40, URZ, 0xc0, !UPT ;  /* 0x0000004006067892 */ /* 0x000fe4000f8ec03f */
[----:B------:R-:W-:Y:S02]  /*8680*/  ULOP3.LUT UR13, UR13, UR11, URZ, 0xfc, !UPT ;  /* 0x0000000b0d0d7292 */ /* 0x000fe4000f8efc3f */
[----:B------:R-:W-:Y:S02]  /*8690*/  UIADD3 UR14, UR25, UR14, URZ ;  /* 0x0000000e190e7290 */ /* 0x000fe4000fffe03f */
[----:B------:R-:W-:-:S12]  /*86a0*/  USHF.L.U32 UR15, UR15, UR10, URZ ;  /* 0x0000000a0f0f7299 */ /* 0x000fd8000800063f */
.L_x_186:
[----:B------:R-:W-:-:S03]  /*86b0*/  UMOV UR8, 0xffffffff ;  /* 0xffffffff00087882 */ /* 0x000fc60000000000 */
[----:B------:R-:W-:Y:S05]  /*86c0*/  BRA.DIV UR8, `(.L_x_176) ;  /* 0x0000000e08d07947 */ /* 0x000fea000b800000 */
[----:B------:R-:W-:-:S13]  /*86d0*/  ELECT P0, URZ, PT ;  /* 0x00000000003f782f */ /* 0x000fda0003800000 */
.L_x_198:
[----:B------:R-:W0:Y:S01]  /*86e0*/  LDC R7, c[0x0][0x28c] ;  /* 0x0000a300ff077b82 */ /* 0x000e220000000800 */
[----:B------:R-:W-:Y:S01]  /*86f0*/  BSSY B1, `(.L_x_177) ;  /* 0x000003b000017945 */ /* 0x000fe20003800000 */
[----:B0-----:R-:W-:-:S13]  /*8700*/  ISETP.LT.OR P0, PT, R7, 0x1, !P0 ;  /* 0x000000010700780c */ /* 0x001fda0004701670 */
[----:B------:R-:W-:Y:S05]  /*8710*/  @P0 BRA `(.L_x_178) ;  /* 0x0000000000e00947 */ /* 0x000fea0003800000 */
[----:B------:R-:W-:Y:S01]  /*8720*/  LEA R9, R6, UR28, 0x1 ;  /* 0x0000001c06097c11 */ /* 0x000fe2000f8e08ff */
[----:B------:R-:W-:Y:S01]  /*8730*/  IMAD.MOV.U32 R21, RZ, RZ, RZ ;  /* 0x000000ffff157224 */ /* 0x000fe200078e00ff */
[----:B------:R-:W-:Y:S01]  /*8740*/  LEA R17, R17, UR6, 0x7 ;  /* 0x0000000611117c11 */ /* 0x000fe2000f8e38ff */
[----:B------:R-:W-:Y:S02]  /*8750*/  IMAD.MOV.U32 R6, RZ, RZ, R5 ;  /* 0x000000ffff067224 */ /* 0x000fe400078e0005 */
[----:B------:R-:W-:Y:S02]  /*8760*/  IMAD.MOV.U32 R7, RZ, RZ, R11 ;  /* 0x000000ffff077224 */ /* 0x000fe400078e000b */
[----:B------:R-:W-:Y:S02]  /*8770*/  IMAD.MOV.U32 R8, RZ, RZ, R15 ;  /* 0x000000ffff087224 */ /* 0x000fe400078e000f */
[----:B------:R-:W-:-:S07]  /*8780*/  IMAD.SHL.U32 R18, R9, 0x40, RZ ;  /* 0x0000004009127824 */ /* 0x000fce00078e00ff */
.L_x_181:
[----:B------:R-:W0:Y:S01]  /*8790*/  S2R R12, SR_CgaCtaId ;  /* 0x00000000000c7919 */ /* 0x000e220000008800 */
[----:B------:R-:W-:Y:S02]  /*87a0*/  MOV R9, 0x400 ;  /* 0x0000040000097802 */ /* 0x000fe40000000f00 */
[----:B------:R-:W-:Y:S02]  /*87b0*/  LOP3.LUT P1, RZ, R0, 0x7f, RZ, 0xc0, !PT ;  /* 0x0000007f00ff7812 */ /* 0x000fe4000782c0ff */
[----:B0-----:R-:W-:Y:S02]  /*87c0*/  LEA R19, R12, R9, 0x18 ;  /* 0x000000090c137211 */ /* 0x001fe400078ec0ff */
[----:B------:R-:W-:-:S09]  /*87d0*/  SHF.L.U32 R9, R7, 0x1f, RZ ;  /* 0x0000001f07097819 */ /* 0x000fd200000006ff */
[----:B------:R-:W0:Y:S01]  /*87e0*/  @!P1 LDC R12, c[0x0][0x500] ;  /* 0x00014000ff0c9b82 */ /* 0x000e220000000800 */
[----:B------:R-:W-:-:S04]  /*87f0*/  IMAD R20, R8, 0x8, R19 ;  /* 0x0000000808147824 */ /* 0x000fc800078e0213 */
[----:B------:R-:W1:Y:S02]  /*8800*/  SYNCS.PHASECHK.TRANS64.TRYWAIT P0, [R20+URZ+0x28], R9 ;  /* 0x00002809140075a7 */ /* 0x000e64000800017f */
[----:B-1----:R-:W-:Y:S05]  /*8810*/  @!P0 BRA `(.L_x_179) ;  /* 0x0000000c009c8947 */ /* 0x002fea0003800000 */
.L_x_199:
[----:B-1----:R-:W-:Y:S01]  /*8820*/  PRMT R9, R14, 0x9910, RZ ;  /* 0x000099100e097816 */ /* 0x002fe200000000ff */
[----:B0-----:R0:W-:Y:S03]  /*8830*/  @!P1 SYNCS.ARRIVE.TRANS64 RZ, [R20+URZ], R12 ;  /* 0x0000000c14ff99a7 */ /* 0x0011e6000800003f */
[----:B------:R-:W-:-:S13]  /*8840*/  ISETP.NE.AND P0, PT, R9, 0x2, PT ;  /* 0x000000020900780c */ /* 0x000fda0003f05270 */
[----:B0-----:R-:W-:Y:S05]  /*8850*/  @P0 BRA `(.L_x_180) ;  /* 0x0000000000040947 */ /* 0x001fea0003800000 */
[----:B------:R-:W-:Y:S01]  /*8860*/  BPT.TRAP 0x1 ;  /* 0x000000040000795c */ /* 0x000fe20000300000 */
.L_x_180:
[----:B------:R-:W-:Y:S01]  /*8870*/  R2UR UR8, R8 ;  /* 0x00000000080872ca */ /* 0x000fe200000e0000 */
[----:B------:R-:W-:Y:S01]  /*8880*/  VIADD R6, R6, 0xffffffff ;  /* 0xffffffff06067836 */ /* 0x000fe20000000000 */
[----:B------:R-:W-:Y:S01]  /*8890*/  R2UR UR22, R19 ;  /* 0x00000000131672ca */ /* 0x000fe200000e0000 */
[----:B------:R-:W-:Y:S01]  /*88a0*/  UIADD3 UR16, UP0, UR30, 0xf0, URZ ;  /* 0x000000f01e107890 */ /* 0x000fe2000ff1e03f */
[----:B------:R-:W-:Y:S01]  /*88b0*/  R2UR UR23, R18 ;  /* 0x00000000121772ca */ /* 0x000fe200000e0000 */
[----:B------:R-:W-:Y:S01]  /*88c0*/  UIADD3 UR32, UP1, UR30, 0x1f0, URZ ;  /* 0x000001f01e207890 */ /* 0x000fe2000ff3e03f */
[----:B------:R-:W-:Y:S01]  /*88d0*/  R2UR UR9, R20 ;  /* 0x00000000140972ca */ /* 0x000fe200000e0000 */
[----:B------:R-:W-:Y:S01]  /*88e0*/  UIADD3.X UR17, URZ, UR31, URZ, UP0, !UPT ;  /* 0x0000001f3f117290 */ /* 0x000fe200087fe43f */
[----:B------:R-:W-:Y:S01]  /*88f0*/  R2UR UR10, R21 ;  /* 0x00000000150a72ca */ /* 0x000fe200000e0000 */
[----:B------:R-:W-:Y:S01]  /*8900*/  UPRMT UR20, URZ, 0x5410, UR15 ;  /* 0x000054103f147896 */ /* 0x000fe2000800000f */
[----:B------:R-:W-:Y:S01]  /*8910*/  R2UR UR12, R16 ;  /* 0x00000000100c72ca */ /* 0x000fe200000e0000 */
[----:B------:R-:W-:Y:S01]  /*8920*/  VIADD R8, R8, 0x1 ;  /* 0x0000000108087836 */ /* 0x000fe20000000000 */
[----:B------:R-:W-:Y:S01]  /*8930*/  R2UR UR26, R17 ;  /* 0x00000000111a72ca */ /* 0x000fe200000e0000 */
[----:B------:R-:W-:Y:S01]  /*8940*/  USHF.L.U32 UR8, UR8, 0xd, URZ ;  /* 0x0000000d08087899 */ /* 0x000fe2000800063f */
[----:B------:R-:W-:Y:S01]  /*8950*/  ISETP.GT.AND P1, PT, R6, 0x1, PT ;  /* 0x000000010600780c */ /* 0x000fe20003f24270 */
[----:B------:R-:W-:Y:S01]  /*8960*/  UPRMT UR29, URZ, 0x5410, UR13 ;  /* 0x000054103f1d7896 */ /* 0x000fe2000800000d */
[C---:B------:R-:W-:Y:S01]  /*8970*/  ISETP.NE.AND P0, PT, R8.reuse, 0x5, PT ;  /* 0x000000050800780c */ /* 0x040fe20003f05270 */
[----:B------:R-:W-:Y:S01]  /*8980*/  ULEA UR11, UR28, UR8, 0xc ;  /* 0x000000081c0b7291 */ /* 0x000fe2000f8e603f */
[----:B------:R-:W-:Y:S01]  /*8990*/  VIADD R21, R21, 0x40 ;  /* 0x0000004015157836 */ /* 0x000fe20000000000 */
[----:B------:R-:W-:Y:S01]  /*89a0*/  ULOP3.LUT UR8, UR8, 0x1000, UR27, 0xf8, !UPT ;  /* 0x0000100008087892 */ /* 0x000fe2000f8ef81b */
[----:B------:R-:W-:Y:S01]  /*89b0*/  SEL R12, RZ, 0x1, P0 ;  /* 0x00000001ff0c7807 */ /* 0x000fe20000000000 */
[----:B------:R-:W-:Y:S01]  /*89c0*/  UIADD3 UR21, UR22, 0x100, UR11 ;  /* 0x0000010016157890 */ /* 0x000fe2000fffe00b */
[----:B------:R-:W-:Y:S01]  /*89d0*/  SEL R8, R8, RZ, P0 ;  /* 0x000000ff08087207 */ /* 0x000fe20000000000 */
[----:B------:R-:W-:Y:S01]  /*89e0*/  UIADD3 UR22, UR22, 0xa100, UR8 ;  /* 0x0000a10016167890 */ /* 0x000fe2000fffe008 */
[----:B------:R-:W-:Y:S01]  /*89f0*/  LOP3.LUT R7, R7, R12, RZ, 0x3c, !PT ;  /* 0x0000000c07077212 */ /* 0x000fe200078e3cff */
[----:B------:R-:W-:Y:S01]  /*8a00*/  UIADD3.X UR33, URZ, UR31, URZ, UP1, !UPT ;  /* 0x0000001f3f217290 */ /* 0x000fe20008ffe43f */
[----:B------:R-:W-:Y:S01]  /*8a10*/  UMOV UR18, 0x0 ;  /* 0x0000000000127882 */ /* 0x000fe20000000000 */
[----:B------:R-:W-:Y:S01]  /*8a20*/  UMOV UR19, 0x10000000 ;  /* 0x1000000000137882 */ /* 0x000fe20000000000 */
[----:B------:R-:W-:Y:S01]  /*8a30*/  UMOV UR11, UR23 ;  /* 0x00000017000b7c82 */ /* 0x000fe20008000000 */
[----:B------:R-:W-:-:S02]  /*8a40*/  UMOV UR8, UR21 ;  /* 0x0000001500087c82 */ /* 0x000fc40008000000 */
[----:B------:R0:W-:Y:S02]  /*8a50*/  UTMALDG.3D.MULTICAST [UR8], [UR16], UR20, desc[UR18] ;  /* 0x00001208100073b4 */ /* 0x0001e40008011814 */
[----:B0-----:R-:W-:Y:S01]  /*8a60*/  UMOV UR8, UR22 ;  /* 0x0000001600087c82 */ /* 0x001fe20008000000 */
[----:B------:R-:W-:Y:S02]  /*8a70*/  UMOV UR11, UR26 ;  /* 0x0000001a000b7c82 */ /* 0x000fe40008000000 */
[----:B------:R0:W-:Y:S02]  /*8a80*/  UTMALDG.3D.MULTICAST [UR8], [UR32], UR29, desc[UR18] ;  /* 0x00001208200073b4 */ /* 0x0001e4000801181d */
[----:B0-----:R-:W-:Y:S05]  /*8a90*/  @P1 BRA `(.L_x_181) ;  /* 0xfffffffc003c1947 */ /* 0x001fea000383ffff */
.L_x_178:
[----:B------:R-:W-:Y:S05]  /*8aa0*/  BSYNC B1 ;  /* 0x0000000000017941 */ /* 0x000fea0003800000 */
.L_x_177:
[----:B------:R-:W-:Y:S01]  /*8ab0*/  LOP3.LUT P1, RZ, R13, 0xff, RZ, 0xc0, !PT ;  /* 0x000000ff0dff7812 */ /* 0x000fe2000782c0ff */
[C---:B------:R-:W-:Y:S01]  /*8ac0*/  IMAD.IADD R15, R10.reuse, 0x1, R15 ;  /* 0x000000010a0f7824 */ /* 0x040fe200078e020f */
[----:B------:R-:W-:Y:S01]  /*8ad0*/  ULDC.64 UR8, c[0x0][0x650] ;  /* 0x0001940000087ab9 */ /* 0x000fe20000000a00 */
[C---:B------:R-:W-:Y:S01]  /*8ae0*/  ISETP.GE.U32.AND P3, PT, R10.reuse, 0x5, PT ;  /* 0x000000050a00780c */ /* 0x040fe20003f66070 */
[----:B------:R-:W-:Y:S01]  /*8af0*/  BSSY B1, `(.L_x_182) ;  /* 0x0000069000017945 */ /* 0x000fe20003800000 */
[----:B------:R-:W-:Y:S01]  /*8b00*/  IMAD.MOV.U32 R17, RZ, RZ, -0x1 ;  /* 0xffffffffff117424 */ /* 0x000fe200078e00ff */
[----:B------:R-:W-:Y:S01]  /*8b10*/  ISETP.GT.U32.AND P0, PT, R15, 0x4, PT ;  /* 0x000000040f00780c */ /* 0x000fe20003f04070 */
[----:B------:R-:W-:Y:S01]  /*8b20*/  IMAD.MOV.U32 R16, RZ, RZ, -0x1 ;  /* 0xffffffffff107424 */ /* 0x000fe200078e00ff */
[----:B------:R-:W-:Y:S02]  /*8b30*/  PRMT R13, RZ, 0x7610, R13 ;  /* 0x00007610ff0d7816 */ /* 0x000fe4000000000d */
[----:B------:R-:W-:-:S03]  /*8b40*/  ISETP.LT.U32.AND P0, PT, R10, 0x5, P0 ;  /* 0x000000050a00780c */ /* 0x000fc60000701070 */
[----:B------:R-:W0:Y:S01]  /*8b50*/  @P1 S2R R7, SR_CgaCtaId ;  /* 0x0000000000071919 */ /* 0x000e220000008800 */
[----:B------:R-:W-:-:S04]  /*8b60*/  @P1 MOV R6, 0x400 ;  /* 0x0000040000061802 */ /* 0x000fc80000000f00 */
[----:B0-----:R-:W-:Y:S01]  /*8b70*/  @P1 LEA R8, R7, R6, 0x18 ;  /* 0x0000000607081211 */ /* 0x001fe200078ec0ff */
[----:B------:R-:W-:Y:S01]  /*8b80*/  IMAD.WIDE.U32 R6, R15, -0x33333333, RZ ;  /* 0xcccccccd0f067825 */ /* 0x000fe200078e00ff */
[----:B------:R-:W-:Y:S02]  /*8b90*/  SEL R6, RZ, 0x1, !P0 ;  /* 0x00000001ff067807 */ /* 0x000fe40004000000 */
[----:B------:R0:W-:Y:S01]  /*8ba0*/  @P1 SYNCS.ARRIVE.TRANS64.A1T0 RZ, [R8+URZ+0x68], RZ ;  /* 0x000068ff08ff19a7 */ /* 0x0001e2000810003f */
[----:B------:R-:W-:Y:S02]  /*8bb0*/  IADD3 R2, P1, R2, UR24, RZ ;  /* 0x0000001802027c10 */ /* 0x000fe4000ff3e0ff */
[----:B------:R-:W-:Y:S01]  /*8bc0*/  LOP3.LUT R11, R11, R6, RZ, 0x3c, !PT ;  /* 0x000000060b0b7212 */ /* 0x000fe200078e3cff */
[----:B------:R-:W-:Y:S01]  /*8bd0*/  IMAD.MOV.U32 R6, RZ, RZ, -0x1 ;  /* 0xffffffffff067424 */ /* 0x000fe200078e00ff */
[----:B------:R-:W-:Y:S02]  /*8be0*/  IADD3.X R3, R3, UR14, RZ, P1, !PT ;  /* 0x0000000e03037c10 */ /* 0x000fe40008ffe4ff */
[----:B------:R-:W-:-:S02]  /*8bf0*/  ISETP.GE.U32.AND P0, PT, R2, UR8, PT ;  /* 0x0000000802007c0c */ /* 0x000fc4000bf06070 */
[----:B0-----:R-:W-:Y:S02]  /*8c00*/  SHF.R.U32.HI R8, RZ, 0x2, R7 ;  /* 0x00000002ff087819 */ /* 0x001fe40000011607 */
[----:B------:R-:W-:Y:S02]  /*8c10*/  ISETP.GE.U32.AND.EX P0, PT, R3, UR9, PT, P0 ;  /* 0x0000000903007c0c */ /* 0x000fe4000bf06100 */
[----:B------:R-:W-:Y:S01]  /*8c20*/  @P3 LOP3.LUT R11, R11, 0x1, R8, 0x78, !PT ;  /* 0x000000010b0b3812 */ /* 0x000fe200078e7808 */
[----:B------:R-:W-:Y:S01]  /*8c30*/  IMAD R15, R8, -0x5, R15 ;  /* 0xfffffffb080f7824 */ /* 0x000fe200078e020f */
[----:B------:R-:W-:-:S09]  /*8c40*/  PRMT R7, RZ, 0x7610, R7 ;  /* 0x00007610ff077816 */ /* 0x000fd20000000007 */
[----:B------:R-:W-:Y:S05]  /*8c50*/  @P0 BRA `(.L_x_183) ;  /* 0x0000000400480947 */ /* 0x000fea0003800000 */
[----:B------:R-:W0:Y:S01]  /*8c60*/  S2R R17, SR_CTAID.X ;  /* 0x0000000000117919 */ /* 0x000e220000002500 */
[----:B------:R-:W-:Y:S01]  /*8c70*/  ULDC.64 UR8, c[0x0][0x628] ;  /* 0x00018a0000087ab9 */ /* 0x000fe20000000a00 */
[----:B------:R-:W1:Y:S01]  /*8c80*/  LDC R18, c[0x0][0x144] ;  /* 0x00005100ff127b82 */ /* 0x000e620000000800 */
[----:B------:R-:W-:Y:S01]  /*8c90*/  ISETP.NE.U32.AND P0, PT, RZ, UR8, PT ;  /* 0x00000008ff007c0c */ /* 0x000fe2000bf05070 */
[----:B------:R-:W2:Y:S01]  /*8ca0*/  S2R R12, SR_CTAID.Y ;  /* 0x00000000000c7919 */ /* 0x000ea20000002600 */
[----:B------:R-:W-:Y:S01]  /*8cb0*/  ULDC UR10, c[0x0][0x150] ;  /* 0x00005400000a7ab9 */ /* 0x000fe20000000800 */
[----:B------:R-:W-:Y:S01]  /*8cc0*/  ULDC UR11, c[0x0][0x630] ;  /* 0x00018c00000b7ab9 */ /* 0x000fe20000000800 */
[----:B------:R-:W-:Y:S01]  /*8cd0*/  ISETP.NE.AND.EX P0, PT, RZ, UR9, PT, P0 ;  /* 0x00000009ff007c0c */ /* 0x000fe2000bf05300 */
[----:B------:R-:W-:Y:S01]  /*8ce0*/  IMAD.MOV.U32 R6, RZ, RZ, R2 ;  /* 0x000000ffff067224 */ /* 0x000fe200078e0002 */
[----:B0-----:R-:W-:-:S05]  /*8cf0*/  I2FP.F32.U32 R7, R17 ;  /* 0x0000001100077245 */ /* 0x001fca0000201000 */
[----:B------:R-:W-:Y:S01]  /*8d00*/  FMUL R20, R7, UR10 ;  /* 0x0000000a07147c20 */ /* 0x000fe20008400000 */
[----:B------:R-:W-:-:S05]  /*8d10*/  IMAD.MOV.U32 R7, RZ, RZ, R3 ;  /* 0x000000ffff077224 */ /* 0x000fca00078e0003 */
[----:B--2---:R-:W-:Y:S05]  /*8d20*/  @!P0 BRA `(.L_x_184) ;  /* 0x0000000000288947 */ /* 0x004fea0003800000 */
[----:B------:R-:W-:Y:S02]  /*8d30*/  ULDC UR10, c[0x0][0x634] ;  /* 0x00018d00000a7ab9 */ /* 0x000fe40000000800 */
[----:B------:R-:W-:-:S05]  /*8d40*/  IADD3 R7, P0, R2, UR10, RZ ;  /* 0x0000000a02077c10 */ /* 0x000fca000ff1e0ff */
[----:B------:R-:W-:-:S04]  /*8d50*/  IMAD.X R19, RZ, RZ, R3, P0 ;  /* 0x000000ffff137224 */ /* 0x000fc800000e0603 */
[----:B------:R-:W-:-:S04]  /*8d60*/  IMAD.WIDE.U32 R8, R19, UR8, RZ ;  /* 0x0000000813087c25 */ /* 0x000fc8000f8e00ff */
[----:B------:R-:W-:-:S04]  /*8d70*/  IMAD.WIDE.U32 R8, P0, R7, UR9, R8 ;  /* 0x0000000907087c25 */ /* 0x000fc8000f800008 */
[----:B------:R-:W-:-:S04]  /*8d80*/  IMAD.WIDE.U32 R6, R7, UR8, RZ ;  /* 0x0000000807067c25 */ /* 0x000fc8000f8e00ff */
[----:B------:R-:W-:Y:S01]  /*8d90*/  IMAD.MOV.U32 R6, RZ, RZ, R9 ;  /* 0x000000ffff067224 */ /* 0x000fe200078e0009 */
[----:B------:R-:W-:Y:S01]  /*8da0*/  IADD3 RZ, P1, R7, R8, RZ ;  /* 0x0000000807ff7210 */ /* 0x000fe20007f3e0ff */
[----:B------:R-:W-:-:S04]  /*8db0*/  IMAD.X R7, RZ, RZ, RZ, P0 ;  /* 0x000000ffff077224 */ /* 0x000fc800000e06ff */
[----:B------:R-:W-:-:S08]  /*8dc0*/  IMAD.WIDE.U32.X R6, R19, UR9, R6, P1 ;  /* 0x0000000913067c25 */ /* 0x000fd000088e0406 */
.L_x_184:
[--C-:B------:R-:W-:Y:S01]  /*8dd0*/  SHF.R.U64 R16, R6, UR11, R7.reuse ;  /* 0x0000000b06107c19 */ /* 0x100fe20008001207 */
[----:B------:R-:W0:Y:S01]  /*8de0*/  F2I.U32.TRUNC.NTZ R20, R20 ;  /* 0x0000001400147305 */ /* 0x000e22000020f000 */
[----:B------:R-:W-:Y:S01]  /*8df0*/  SHF.R.U32.HI R6, RZ, UR11, R7 ;  /* 0x0000000bff067c19 */ /* 0x000fe20008011607 */
[----:B------:R-:W-:Y:S01]  /*8e00*/  ULDC.64 UR8, c[0x0][0x620] ;  /* 0x0001880000087ab9 */ /* 0x000fe20000000a00 */
[----:B------:R-:W-:Y:S01]  /*8e10*/  IADD3 R9, P0, RZ, -R16, RZ ;  /* 0x80000010ff097210 */ /* 0x000fe20007f1e0ff */
[----:B------:R-:W-:Y:S01]  /*8e20*/  ULDC.64 UR10, c[0x0][0x640] ;  /* 0x00019000000a7ab9 */ /* 0x000fe20000000a00 */
[----:B------:R-:W2:Y:S03]  /*8e30*/  LDC R21, c[0x0][0x148] ;  /* 0x00005200ff157b82 */ /* 0x000ea60000000800 */
[----:B------:R-:W-:Y:S01]  /*8e40*/  IMAD.X R6, RZ, RZ, ~R6, P0 ;  /* 0x000000ffff067224 */ /* 0x000fe200000e0e06 */
[----:B------:R-:W-:-:S03]  /*8e50*/  ISETP.NE.U32.AND P0, PT, RZ, UR10, PT ;  /* 0x0000000aff007c0c */ /* 0x000fc6000bf05070 */
[----:B------:R-:W-:Y:S01]  /*8e60*/  IMAD R8, R6, UR8, RZ ;  /* 0x0000000806087c24 */ /* 0x000fe2000f8e02ff */
[----:B------:R-:W-:Y:S01]  /*8e70*/  ISETP.NE.AND.EX P0, PT, RZ, UR11, PT, P0 ;  /* 0x0000000bff007c0c */ /* 0x000fe2000bf05300 */
[----:B------:R-:W-:Y:S01]  /*8e80*/  IMAD.WIDE.U32 R6, R9, UR8, R2 ;  /* 0x0000000809067c25 */ /* 0x000fe2000f8e0002 */
[----:B------:R-:W-:-:S03]  /*8e90*/  ULDC UR8, c[0x0][0x618] ;  /* 0x0001860000087ab9 */ /* 0x000fc60000000800 */
[----:B------:R-:W-:Y:S01]  /*8ea0*/  IMAD R9, R9, UR9, R8 ;  /* 0x0000000909097c24 */ /* 0x000fe2000f8e0208 */
[----:B------:R-:W-:Y:S01]  /*8eb0*/  ULDC UR9, c[0x0][0x154] ;  /* 0x0000550000097ab9 */ /* 0x000fe20000000800 */
[----:B0-----:R-:W-:Y:S02]  /*8ec0*/  IMAD.MOV R8, RZ, RZ, -R20 ;  /* 0x000000ffff087224 */ /* 0x001fe400078e0a14 */
[----:B------:R-:W-:Y:S02]  /*8ed0*/  IMAD.IADD R7, R7, 0x1, R9 ;  /* 0x0000000107077824 */ /* 0x000fe400078e0209 */
[----:B-1----:R-:W-:Y:S01]  /*8ee0*/  IMAD R17, R18, R8, R17 ;  /* 0x0000000812117224 */ /* 0x002fe200078e0211 */
[----:B------:R-:W-:Y:S02]  /*8ef0*/  I2FP.F32.U32 R8, R12 ;  /* 0x0000000c00087245 */ /* 0x000fe40000201000 */
[--C-:B------:R-:W-:Y:S02]  /*8f00*/  SHF.R.U64 R18, R6, UR8, R7.reuse ;  /* 0x0000000806127c19 */ /* 0x100fe40008001207 */
[----:B------:R-:W-:Y:S01]  /*8f10*/  SHF.R.U32.HI R7, RZ, UR8, R7 ;  /* 0x00000008ff077c19 */ /* 0x000fe20008011607 */
[----:B------:R-:W-:Y:S01]  /*8f20*/  FMUL R8, R8, UR9 ;  /* 0x0000000908087c20 */ /* 0x000fe20008400000 */
[----:B------:R-:W-:-:S02]  /*8f30*/  ULDC UR8, c[0x0][0x608] ;  /* 0x0001820000087ab9 */ /* 0x000fc40000000800 */
[--C-:B------:R-:W-:Y:S01]  /*8f40*/  SHF.R.U64 R20, R18, UR8, R7.reuse ;  /* 0x0000000812147c19 */ /* 0x100fe20008001207 */
[----:B------:R0:W1:Y:S01]  /*8f50*/  F2I.U32.TRUNC.NTZ R22, R8 ;  /* 0x0000000800167305 */ /* 0x000062000020f000 */
[----:B------:R-:W-:Y:S01]  /*8f60*/  SHF.R.U32.HI R7, RZ, UR8, R7 ;  /* 0x00000008ff077c19 */ /* 0x000fe20008011607 */
[----:B------:R-:W-:-:S03]  /*8f70*/  ULDC UR8, c[0x0][0x658] ;  /* 0x0001960000087ab9 */ /* 0x000fc60000000800 */
[--C-:B------:R-:W-:Y:S02]  /*8f80*/  SHF.R.U64 R19, R20, UR8, R7.reuse ;  /* 0x0000000814137c19 */ /* 0x100fe40008001207 */
[----:B------:R-:W-:-:S03]  /*8f90*/  SHF.R.U32.HI R23, RZ, UR8, R7 ;  /* 0x00000008ff177c19 */ /* 0x000fc60008011607 */
[----:B------:R-:W-:Y:S02]  /*8fa0*/  IMAD.MOV.U32 R6, RZ, RZ, R19 ;  /* 0x000000ffff067224 */ /* 0x000fe400078e0013 */
[----:B------:R-:W-:Y:S01]  /*8fb0*/  IMAD.MOV.U32 R7, RZ, RZ, R23 ;  /* 0x000000ffff077224 */ /* 0x000fe200078e0017 */
[----:B0-----:R-:W-:Y:S06]  /*8fc0*/  @!P0 BRA `(.L_x_185) ;  /* 0x0000000000288947 */ /* 0x001fec0003800000 */
        /* <DEDUP_REMOVED lines=10> */
.L_x_185:
[----:B------:R-:W-:Y:S01]  /*9070*/  ULDC UR8, c[0x0][0x648] ;  /* 0x0001920000087ab9 */ /* 0x000fe20000000800 */
[----:B-1----:R-:W-:Y:S01]  /*9080*/  IMAD.MOV R22, RZ, RZ, -R22 ;  /* 0x000000ffff167224 */ /* 0x002fe200078e0a16 */
[----:B------:R-:W-:Y:S01]  /*9090*/  SHF.R.U64 R7, R6, UR8, R7 ;  /* 0x0000000806077c19 */ /* 0x000fe20008001207 */
[----:B------:R-:W-:Y:S01]  /*90a0*/  ULDC UR8, c[0x0][0x638] ;  /* 0x00018e0000087ab9 */ /* 0x000fe20000000800 */
[----:B------:R-:W-:Y:S01]  /*90b0*/  LOP3.LUT R6, R20, UR7, RZ, 0xc0, !PT ;  /* 0x0000000714067c12 */ /* 0x000fe2000f8ec0ff */
[----:B--2---:R-:W-:Y:S01]  /*90c0*/  @P2 IMAD R17, R21, R22, R12 ;  /* 0x0000001615112224 */ /* 0x004fe200078e020c */
[----:B------:R-:W-:Y:S01]  /*90d0*/  LOP3.LUT R18, R18, UR4, RZ, 0xc0, !PT ;  /* 0x0000000412127c12 */ /* 0x000fe2000f8ec0ff */
[----:B------:R-:W-:Y:S01]  /*90e0*/  IMAD.MOV R8, RZ, RZ, -R7 ;  /* 0x000000ffff087224 */ /* 0x000fe200078e0a07 */
[----:B------:R-:W-:Y:S01]  /*90f0*/  ULDC UR9, c[0x0][0x610] ;  /* 0x0001840000097ab9 */ /* 0x000fe20000000800 */
[----:B------:R-:W-:Y:S02]  /*9100*/  IMAD R6, R7, UR5, R6 ;  /* 0x0000000507067c24 */ /* 0x000fe4000f8e0206 */
[----:B------:R-:W-:Y:S01]  /*9110*/  IMAD R19, R8, UR8, R19 ;  /* 0x0000000808137c24 */ /* 0x000fe2000f8e0213 */
[----:B------:R-:W-:Y:S01]  /*9120*/  ULDC UR8, c[0x0][0x600] ;  /* 0x0001800000087ab9 */ /* 0x000fe20000000800 */
[----:B------:R-:W-:-:S02]  /*9130*/  IMAD R6, R6, UR9, R17 ;  /* 0x0000000906067c24 */ /* 0x000fc4000f8e0211 */
[----:B------:R-:W-:Y:S02]  /*9140*/  IMAD R19, R19, UR8, R18 ;  /* 0x0000000813137c24 */ /* 0x000fe4000f8e0212 */
[----:B------:R-:W-:-:S03]  /*9150*/  IMAD.MOV.U32 R7, RZ, RZ, 0x1 ;  /* 0x00000001ff077424 */ /* 0x000fc600078e00ff */
[----:B------:R-:W-:Y:S02]  /*9160*/  SEL R17, R19, R6, !P2 ;  /* 0x0000000613117207 */ /* 0x000fe40005000000 */
[----:B------:R-:W-:-:S07]  /*9170*/  SEL R6, R6, R19, !P2 ;  /* 0x0000001306067207 */ /* 0x000fce0005000000 */
.L_x_183:
[----:B------:R-:W-:Y:S05]  /*9180*/  BSYNC B1 ;  /* 0x0000000000017941 */ /* 0x000fea0003800000 */
.L_x_182:
[----:B------:R-:W-:-:S13]  /*9190*/  LOP3.LUT P0, RZ, R7, 0xff, RZ, 0xc0, !PT ;  /* 0x000000ff07ff7812 */ /* 0x000fda000780c0ff */
[----:B------:R-:W-:Y:S05]  /*91a0*/  @P0 BRA `(.L_x_186) ;  /* 0xfffffff400400947 */ /* 0x000fea000383ffff */
[----:B------:R-:W-:Y:S05]  /*91b0*/  BSYNC B0 ;  /* 0x0000000000007941 */ /* 0x000fea0003800000 */
.L_x_175:
[----:B------:R-:W-:-:S03]  /*91c0*/  UMOV UR8, 0xffffffff ;  /* 0xffffffff00087882 */ /* 0x000fc60000000000 */
[----:B------:R-:W-:Y:S05]  /*91d0*/  BRA.DIV UR8, `(.L_x_187) ;  /* 0x0000000608407947 */ /* 0x000fea000b800000 */
[----:B------:R-:W-:-:S13]  /*91e0*/  ELECT P0, URZ, PT ;  /* 0x00000000003f782f */ /* 0x000fda0003800000 */
.L_x_202:
[----:B------:R-:W-:Y:S04]  /*91f0*/  BSSY B0, `(.L_x_188) ;  /* 0x0000034000007945 */ /* 0x000fe80003800000 */
[----:B------:R-:W-:Y:S05]  /*9200*/  @!P0 BRA `(.L_x_189) ;  /* 0x0000000000c88947 */ /* 0x000fea0003800000 */
[----:B------:R-:W-:-:S04]  /*9210*/  LOP3.LUT R4, R4, 0x2, RZ, 0xfc, !PT ;  /* 0x0000000204047812 */ /* 0x000fc800078efcff */
[----:B------:R-:W-:-:S13]  /*9220*/  ISETP.NE.AND P0, PT, R4, 0x3, PT ;  /* 0x000000030400780c */ /* 0x000fda0003f05270 */
[----:B------:R-:W-:Y:S05]  /*9230*/  @!P0 BRA `(.L_x_190) ;  /* 0x0000000000048947 */ /* 0x000fea0003800000 */
[----:B------:R-:W-:Y:S01]  /*9240*/  BPT.TRAP 0x1 ;  /* 0x000000040000795c */ /* 0x000fe20000300000 */
.L_x_190:
[----:B------:R-:W0:Y:S01]  /*9250*/  S2R R3, SR_CgaCtaId ;  /* 0x0000000000037919 */ /* 0x000e220000008800 */
[----:B------:R-:W-:-:S04]  /*9260*/  MOV R0, 0x400 ;  /* 0x0000040000007802 */ /* 0x000fc80000000f00 */
[----:B0-----:R-:W-:Y:S02]  /*9270*/  LEA R0, R3, R0, 0x18 ;  /* 0x0000000003007211 */ /* 0x001fe400078ec0ff */
[----:B------:R-:W-:-:S03]  /*9280*/  SHF.L.U32 R3, R11, 0x1f, RZ ;  /* 0x0000001f0b037819 */ /* 0x000fc600000006ff */
[----:B------:R-:W-:-:S04]  /*9290*/  VIADD R0, R0, 0x28 ;  /* 0x0000002800007836 */ /* 0x000fc80000000000 */
[C---:B------:R-:W-:Y:S02]  /*92a0*/  IMAD R6, R15.reuse, 0x8, R0 ;  /* 0x000000080f067824 */ /* 0x040fe400078e0200 */
[----:B------:R-:W-:Y:S02]  /*92b0*/  VIADD R15, R15, 0x1 ;  /* 0x000000010f0f7836 */ /* 0x000fe40000000000 */
[----:B------:R-:W0:Y:S03]  /*92c0*/  SYNCS.PHASECHK.TRANS64.TRYWAIT P0, [R6+URZ], R3 ;  /* 0x00000003060075a7 */ /* 0x000e26000800017f */
[----:B------:R-:W-:-:S04]  /*92d0*/  ISETP.NE.AND P1, PT, R15, 0x5, PT ;  /* 0x000000050f00780c */ /* 0x000fc80003f25270 */
[----:B------:R-:W-:Y:S02]  /*92e0*/  SEL R2, RZ, 0x1, P1 ;  /* 0x00000001ff027807 */ /* 0x000fe40000800000 */
[----:B------:R-:W-:Y:S02]  /*92f0*/  SEL R15, R15, RZ, P1 ;  /* 0x000000ff0f0f7207 */ /* 0x000fe40000800000 */
[----:B------:R-:W-:-:S03]  /*9300*/  LOP3.LUT R8, R11, R2, RZ, 0x3c, !PT ;  /* 0x000000020b087212 */ /* 0x000fc600078e3cff */
[----:B------:R-:W-:Y:S01]  /*9310*/  IMAD R7, R15, 0x8, R0 ;  /* 0x000000080f077824 */ /* 0x000fe200078e0200 */
[----:B------:R-:W-:Y:S01]  /*9320*/  SHF.L.U32 R4, R8, 0x1f, RZ ;  /* 0x0000001f08047819 */ /* 0x000fe200000006ff */
[----:B0-----:R-:W-:Y:S06]  /*9330*/  @!P0 BRA `(.L_x_191) ;  /* 0x0000000400088947 */ /* 0x001fec0003800000 */
.L_x_203:
[----:B------:R-:W1:Y:S01]  /*9340*/  SYNCS.PHASECHK.TRANS64.TRYWAIT P0, [R7+URZ], R4 ;  /* 0x00000004070075a7 */ /* 0x000e62000800017f */
[----:B------:R-:W-:-:S05]  /*9350*/  VIADD R2, R15, 0x1 ;  /* 0x000000010f027836 */ /* 0x000fca0000000000 */
[----:B------:R-:W-:-:S04]  /*9360*/  ISETP.NE.AND P1, PT, R2, 0x5, PT ;  /* 0x000000050200780c */ /* 0x000fc80003f25270 */
[----:B0-----:R-:W-:Y:S02]  /*9370*/  SEL R3, RZ, 0x1, P1 ;  /* 0x00000001ff037807 */ /* 0x001fe40000800000 */
[----:B------:R-:W-:Y:S02]  /*9380*/  SEL R9, R2, RZ, P1 ;  /* 0x000000ff02097207 */ /* 0x000fe40000800000 */
[----:B------:R-:W-:-:S03]  /*9390*/  LOP3.LUT R8, R8, R3, RZ, 0x3c, !PT ;  /* 0x0000000308087212 */ /* 0x000fc600078e3cff */
[----:B------:R-:W-:Y:S01]  /*93a0*/  IMAD R10, R9, 0x8, R0 ;  /* 0x00000008090a7824 */ /* 0x000fe200078e0200 */
[----:B------:R-:W-:Y:S01]  /*93b0*/  SHF.L.U32 R5, R8, 0x1f, RZ ;  /* 0x0000001f08057819 */ /* 0x000fe200000006ff */
[----:B-1----:R-:W-:Y:S06]  /*93c0*/  @!P0 BRA `(.L_x_192) ;  /* 0x0000000000f88947 */ /* 0x002fec0003800000 */
.L_x_204:
[----:B------:R-:W1:Y:S01]  /*93d0*/  SYNCS.PHASECHK.TRANS64.TRYWAIT P0, [R10+URZ], R5 ;  /* 0x000000050a0075a7 */ /* 0x000e62000800017f */
[----:B------:R-:W-:-:S05]  /*93e0*/  VIADD R2, R9, 0x1 ;  /* 0x0000000109027836 */ /* 0x000fca0000000000 */
[----:B------:R-:W-:-:S04]  /*93f0*/  ISETP.NE.AND P1, PT, R2, 0x5, PT ;  /* 0x000000050200780c */ /* 0x000fc80003f25270 */
[----:B------:R-:W-:Y:S02]  /*9400*/  SEL R3, RZ, 0x1, P1 ;  /* 0x00000001ff037807 */ /* 0x000fe40000800000 */
[----:B0-----:R-:W-:Y:S02]  /*9410*/  SEL R7, R2, RZ, P1 ;  /* 0x000000ff02077207 */ /* 0x001fe40000800000 */
[----:B------:R-:W-:-:S03]  /*9420*/  LOP3.LUT R9, R8, R3, RZ, 0x3c, !PT ;  /* 0x0000000308097212 */ /* 0x000fc600078e3cff */
[----:B------:R-:W-:Y:S01]  /*9430*/  IMAD R11, R7, 0x8, R0 ;  /* 0x00000008070b7824 */ /* 0x000fe200078e0200 */
[----:B------:R-:W-:Y:S01]  /*9440*/  SHF.L.U32 R6, R9, 0x1f, RZ ;  /* 0x0000001f09067819 */ /* 0x000fe200000006ff */
[----:B-1----:R-:W-:Y:S06]  /*9450*/  @!P0 BRA `(.L_x_193) ;  /* 0x0000000000e88947 */ /* 0x002fec0003800000 */
.L_x_205:
[----:B------:R-:W1:Y:S01]  /*9460*/  SYNCS.PHASECHK.TRANS64.TRYWAIT P0, [R11+URZ], R6 ;  /* 0x000000060b0075a7 */ /* 0x000e62000800017f */
[----:B------:R-:W-:-:S05]  /*9470*/  VIADD R2, R7, 0x1 ;  /* 0x0000000107027836 */ /* 0x000fca0000000000 */
[----:B------:R-:W-:-:S04]  /*9480*/  ISETP.NE.AND P1, PT, R2, 0x5, PT ;  /* 0x000000050200780c */ /* 0x000fc80003f25270 */
[----:B------:R-:W-:Y:S02]  /*9490*/  SEL R4, RZ, 0x1, P1 ;  /* 0x00000001ff047807 */ /* 0x000fe40000800000 */
[----:B------:R-:W-:Y:S02]  /*94a0*/  SEL R3, R2, RZ, P1 ;  /* 0x000000ff02037207 */ /* 0x000fe40000800000 */
[----:B------:R-:W-:Y:S01]  /*94b0*/  LOP3.LUT R4, R9, R4, RZ, 0x3c, !PT ;  /* 0x0000000409047212 */ /* 0x000fe200078e3cff */
[----:B-1----:R-:W-:Y:S06]  /*94c0*/  @!P0 BRA `(.L_x_194) ;  /* 0x0000000000e08947 */ /* 0x002fec0003800000 */
.L_x_206:
[----:B------:R-:W-:Y:S01]  /*94d0*/  IMAD R3, R3, 0x8, R0 ;  /* 0x0000000803037824 */ /* 0x000fe200078e0200 */
[----:B------:R-:W-:-:S07]  /*94e0*/  SHF.L.U32 R0, R4, 0x1f, RZ ;  /* 0x0000001f04007819 */ /* 0x000fce00000006ff */
.L_x_195:
[----:B--2---:R2:W3:Y:S02]  /*94f0*/  SYNCS.PHASECHK.TRANS64.TRYWAIT P0, [R3+URZ], R0 ;  /* 0x00000000030075a7 */ /* 0x0044e4000800017f */
[----:B---3--:R-:W-:Y:S05]  /*9500*/  @!P0 NANOSLEEP.SYNCS 0x989680 ;  /* 0x009896800000895d */ /* 0x008fea0003900000 */
[----:B------:R-:W3:Y:S02]  /*9510*/  @!P0 SYNCS.PHASECHK.TRANS64 P0, [R3+URZ], R0 ;  /* 0x00000000030085a7 */ /* 0x000ee4000800007f */
[----:B---3--:R-:W-:Y:S05]  /*9520*/  @!P0 BRA `(.L_x_195) ;  /* 0xfffffffc00f08947 */ /* 0x008fea000383ffff */
.L_x_189:
[----:B------:R-:W-:Y:S05]  /*9530*/  BSYNC B0 ;  /* 0x0000000000007941 */ /* 0x000fea0003800000 */
.L_x_188:
[----:B------:R-:W-:Y:S05]  /*9540*/  EXIT ;  /* 0x000000000000794d */ /* 0x000fea0003800000 */
.L_x_21:
[----:B-1----:R-:W-:-:S04]  /*9550*/  IMAD.U32 R13, RZ, RZ, UR6 ;  /* 0x00000006ff0d7e24 */ /* 0x002fc8000f8e00ff */
[----:B------:R1:W4:Y:S03]  /*9560*/  SYNCS.PHASECHK.TRANS64.TRYWAIT P0, [R13+URZ], R12 ;  /* 0x0000000c0d0075a7 */ /* 0x000326000800017f */
[----:B----4-:R-:W-:Y:S05]  /*9570*/  @!P0 NANOSLEEP.SYNCS 0x989680 ;  /* 0x009896800000895d */ /* 0x010fea0003900000 */
[----:B------:R-:W4:Y:S02]  /*9580*/  @!P0 SYNCS.PHASECHK.TRANS64 P0, [R13+URZ], R12 ;  /* 0x0000000c0d0085a7 */ /* 0x000f24000800007f */
[----:B----4-:R-:W-:Y:S05]  /*9590*/  @!P0 BRA `(.L_x_21) ;  /* 0xfffffffc00ec8947 */ /* 0x010fea000383ffff */
[----:B------:R-:W-:Y:S05]  /*95a0*/  BRA `(.L_x_20) ;  /* 0xffffff80009c7947 */ /* 0x000fea000383ffff */
.L_x_27:
[----:B-1----:R-:W-:-:S04]  /*95b0*/  IMAD.U32 R145, RZ, RZ, UR12 ;  /* 0x0000000cff917e24 */ /* 0x002fc8000f8e00ff */
[----:B------:R1:W4:Y:S03]  /*95c0*/  SYNCS.PHASECHK.TRANS64.TRYWAIT P0, [R145+URZ], R140 ;  /* 0x0000008c910075a7 */ /* 0x000326000800017f */
[----:B----4-:R-:W-:Y:S05]  /*95d0*/  @!P0 NANOSLEEP.SYNCS 0x989680 ;  /* 0x009896800000895d */ /* 0x010fea0003900000 */
[----:B------:R-:W4:Y:S02]  /*95e0*/  @!P0 SYNCS.PHASECHK.TRANS64 P0, [R145+URZ], R140 ;  /* 0x0000008c910085a7 */ /* 0x000f24000800007f */
[----:B----4-:R-:W-:Y:S05]  /*95f0*/  @!P0 BRA `(.L_x_27) ;  /* 0xfffffffc00ec8947 */ /* 0x010fea000383ffff */
[----:B------:R-:W-:Y:S05]  /*9600*/  BRA `(.L_x_26) ;  /* 0xffffff8800e07947 */ /* 0x000fea000383ffff */
.L_x_176:
[----:B------:R-:W-:Y:S01]  /*9610*/  BSSY B1, `(.L_x_196) ;  /* 0x0000006000017945 */ /* 0x000fe20003800000 */
[----:B------:R-:W-:-:S07]  /*9620*/  IMAD.MOV.U32 R7, RZ, RZ, -0x1 ;  /* 0xffffffffff077424 */ /* 0x000fce00078e00ff */
[----:B------:R-:W-:Y:S05]  /*9630*/  WARPSYNC.COLLECTIVE R7, `(.L_x_197) ;  /* 0x00000000070c7348 */ /* 0x000fea0003c00000 */
[----:B------:R-:W-:Y:S02]  /*9640*/  ELECT P0, UR62, PT ;  /* 0x00000000003e782f */ /* 0x000fe40003800000 */
[----:B------:R-:W-:Y:S01]  /*9650*/  MOV R7, UR62 ;  /* 0x0000003e00077c02 */ /* 0x000fe20008000f00 */
[----:B------:R-:W-:Y:S10]  /*9660*/  ENDCOLLECTIVE ;  /* 0x000000000000791b */ /* 0x000ff40003800000 */
.L_x_197:
[----:B------:R-:W-:Y:S05]  /*9670*/  BSYNC B1 ;  /* 0x0000000000017941 */ /* 0x000fea0003800000 */
.L_x_196:
[----:B------:R-:W-:Y:S05]  /*9680*/  BRA `(.L_x_198) ;  /* 0xfffffff000147947 */ /* 0x000fea000383ffff */
.L_x_179:
[----:B-1----:R1:W2:Y:S02]  /*9690*/  SYNCS.PHASECHK.TRANS64.TRYWAIT P0, [R20+URZ+0x28], R9 ;  /* 0x00002809140075a7 */ /* 0x0022a4000800017f */
[----:B--2---:R-:W-:Y:S05]  /*96a0*/  @!P0 NANOSLEEP.SYNCS 0x989680 ;  /* 0x009896800000895d */ /* 0x004fea0003900000 */
[----:B------:R-:W2:Y:S02]  /*96b0*/  @!P0 SYNCS.PHASECHK.TRANS64 P0, [R20+URZ+0x28], R9 ;  /* 0x00002809140085a7 */ /* 0x000ea4000800007f */
[----:B--2---:R-:W-:Y:S05]  /*96c0*/  @!P0 BRA `(.L_x_179) ;  /* 0xfffffffc00f08947 */ /* 0x004fea000383ffff */
[----:B------:R-:W-:Y:S05]  /*96d0*/  BRA `(.L_x_199) ;  /* 0xfffffff000507947 */ /* 0x000fea000383ffff */
.L_x_187:
[----:B------:R-:W-:Y:S01]  /*96e0*/  BSSY B0, `(.L_x_200) ;  /* 0x0000006000007945 */ /* 0x000fe20003800000 */
[----:B------:R-:W-:-:S07]  /*96f0*/  IMAD.MOV.U32 R7, RZ, RZ, -0x1 ;  /* 0xffffffffff077424 */ /* 0x000fce00078e00ff */
[----:B------:R-:W-:Y:S05]  /*9700*/  WARPSYNC.COLLECTIVE R7, `(.L_x_201) ;  /* 0x00000000070c7348 */ /* 0x000fea0003c00000 */
[----:B------:R-:W-:Y:S02]  /*9710*/  ELECT P0, UR62, PT ;  /* 0x00000000003e782f */ /* 0x000fe40003800000 */
[----:B------:R-:W-:Y:S01]  /*9720*/  MOV R7, UR62 ;  /* 0x0000003e00077c02 */ /* 0x000fe20008000f00 */
[----:B------:R-:W-:Y:S10]  /*9730*/  ENDCOLLECTIVE ;  /* 0x000000000000791b */ /* 0x000ff40003800000 */
.L_x_201:
[----:B------:R-:W-:Y:S05]  /*9740*/  BSYNC B0 ;  /* 0x0000000000007941 */ /* 0x000fea0003800000 */
.L_x_200:
[----:B------:R-:W-:Y:S05]  /*9750*/  BRA `(.L_x_202) ;  /* 0xfffffff800a47947 */ /* 0x000fea000383ffff */
.L_x_191:
[----:B0-----:R0:W1:Y:S02]  /*9760*/  SYNCS.PHASECHK.TRANS64.TRYWAIT P0, [R6+URZ], R3 ;  /* 0x00000003060075a7 */ /* 0x001064000800017f */
[----:B-1----:R-:W-:Y:S05]  /*9770*/  @!P0 NANOSLEEP.SYNCS 0x989680 ;  /* 0x009896800000895d */ /* 0x002fea0003900000 */
[----:B------:R-:W1:Y:S02]  /*9780*/  @!P0 SYNCS.PHASECHK.TRANS64 P0, [R6+URZ], R3 ;  /* 0x00000003060085a7 */ /* 0x000e64000800007f */
[----:B-1----:R-:W-:Y:S05]  /*9790*/  @!P0 BRA `(.L_x_191) ;  /* 0xfffffffc00f08947 */ /* 0x002fea000383ffff */
[----:B------:R-:W-:Y:S05]  /*97a0*/  BRA `(.L_x_203) ;  /* 0xfffffff800e47947 */ /* 0x000fea000383ffff */
.L_x_192:
[----:B0-----:R0:W1:Y:S02]  /*97b0*/  SYNCS.PHASECHK.TRANS64.TRYWAIT P0, [R7+URZ], R4 ;  /* 0x00000004070075a7 */ /* 0x001064000800017f */
[----:B-1----:R-:W-:Y:S05]  /*97c0*/  @!P0 NANOSLEEP.SYNCS 0x989680 ;  /* 0x009896800000895d */ /* 0x002fea0003900000 */
[----:B------:R-:W1:Y:S02]  /*97d0*/  @!P0 SYNCS.PHASECHK.TRANS64 P0, [R7+URZ], R4 ;  /* 0x00000004070085a7 */ /* 0x000e64000800007f */
[----:B-1----:R-:W-:Y:S05]  /*97e0*/  @!P0 BRA `(.L_x_192) ;  /* 0xfffffffc00f08947 */ /* 0x002fea000383ffff */
[----:B------:R-:W-:Y:S05]  /*97f0*/  BRA `(.L_x_204) ;  /* 0xfffffff800f47947 */ /* 0x000fea000383ffff */
.L_x_193:
[----:B0-----:R0:W1:Y:S02]  /*9800*/  SYNCS.PHASECHK.TRANS64.TRYWAIT P0, [R10+URZ], R5 ;  /* 0x000000050a0075a7 */ /* 0x001064000800017f */
[----:B-1----:R-:W-:Y:S05]  /*9810*/  @!P0 NANOSLEEP.SYNCS 0x989680 ;  /* 0x009896800000895d */ /* 0x002fea0003900000 */
[----:B------:R-:W1:Y:S02]  /*9820*/  @!P0 SYNCS.PHASECHK.TRANS64 P0, [R10+URZ], R5 ;  /* 0x000000050a0085a7 */ /* 0x000e64000800007f */
[----:B-1----:R-:W-:Y:S05]  /*9830*/  @!P0 BRA `(.L_x_193) ;  /* 0xfffffffc00f08947 */ /* 0x002fea000383ffff */
[----:B------:R-:W-:Y:S05]  /*9840*/  BRA `(.L_x_205) ;  /* 0xfffffffc00047947 */ /* 0x000fea000383ffff */
.L_x_194:
[----:B-1----:R1:W2:Y:S02]  /*9850*/  SYNCS.PHASECHK.TRANS64.TRYWAIT P0, [R11+URZ], R6 ;  /* 0x000000060b0075a7 */ /* 0x0022a4000800017f */
[----:B--2---:R-:W-:Y:S05]  /*9860*/  @!P0 NANOSLEEP.SYNCS 0x989680 ;  /* 0x009896800000895d */ /* 0x004fea0003900000 */
[----:B------:R-:W2:Y:S02]  /*9870*/  @!P0 SYNCS.PHASECHK.TRANS64 P0, [R11+URZ], R6 ;  /* 0x000000060b0085a7 */ /* 0x000ea4000800007f */
[----:B--2---:R-:W-:Y:S05]  /*9880*/  @!P0 BRA `(.L_x_194) ;  /* 0xfffffffc00f08947 */ /* 0x004fea000383ffff */
[----:B------:R-:W-:Y:S05]  /*9890*/  BRA `(.L_x_206) ;  /* 0xfffffffc000c7947 */ /* 0x000fea000383ffff */
.L_x_207:
[----:B------:R-:W-:-:S00]  /*98a0*/  BRA `(.L_x_207) ;  /* 0xfffffffc00fc7947 */ /* 0x000fc0000383ffff */
[----:B------:R-:W-:-:S00]  /*98b0*/  NOP ;  /* 0x0000000000007918 */ /* 0x000fc00000000000 */
        /* <DEDUP_REMOVED lines=12> */
.L_x_208:


//--------------------- .nv.shared._ZN7cutlass13device_kernelINS_4gemm6kernel13GemmUniversalIN4cute5tupleIJiiiiEEENS1_10collective13CollectiveMmaINS1_37MainloopSm90TmaGmmaWarpSpecializedFP8ILi5ENS5_IJNS4_1CILi2EEESB_NSA_ILi1EEEEEENS1_35KernelTmaWarpSpecializedCooperativeEEENS5_IJNSA_ILi128EEESG_NSA_ILi64EEEEEENS_12float_e5m2_tENS5_IJlSC_lEEESJ_SK_NS4_8TiledMMAINS4_8MMA_AtomIJNS4_4SM904GMMA31MMA_64x128x32_F32E5M2E5M2_SS_TNILNSO_7ScaleInE1ELSQ_1EEEEEENS4_6LayoutINS5_IJSB_SC_SC_EEENS5_IJSC_NSA_ILi0EEESV_EEEEENS5_IJNS4_10UnderscoreESY_SY_EEEEENS4_23SM90_TMA_LOAD_MULTICASTENS4_14ComposedLayoutINS4_7SwizzleILi2ELi4ELi3EEENS4_18smem_ptr_flag_bitsILi8EEENST_INS5_IJNSA_ILi8EEESH_EEENS5_IJSH_SC_EEEEEEEvNS4_8identityES11_S1B_vS1C_EENS_8epilogue10collective6detail29Sm90TmaWarpSpecializedAdapterINS1F_15DefaultEpilogueISJ_SK_SK_NS1E_6thread17LinearCombinationISJ_Li1EffLNS1J_9ScaleType4KindE0ELNS_15FloatRoundStyleE2ESJ_EENS1_15EpilogueDefaultEEEEEvvEEEEvNT_6ParamsE --------------------------
	.section	.nv.shared._ZN7cutlass13device_kernelINS_4gemm6kernel13GemmUniversalIN4cute5tupleIJiiiiEEENS1_10collective13CollectiveMmaINS1_37MainloopSm90TmaGmmaWarpSpecializedFP8ILi5ENS5_IJNS4_1CILi2EEESB_NSA_ILi1EEEEEENS1_35KernelTmaWarpSpecializedCooperativeEEENS5_IJNSA_ILi128EEESG_NSA_ILi64EEEEEENS_12float_e5m2_tENS5_IJlSC_lEEESJ_SK_NS4_8TiledMMAINS4_8MMA_AtomIJNS4_4SM904GMMA31MMA_64x128x32_F32E5M2E5M2_SS_TNILNSO_7ScaleInE1ELSQ_1EEEEEENS4_6LayoutINS5_IJSB_SC_SC_EEENS5_IJSC_NSA_ILi0EEESV_EEEEENS5_IJNS4_10UnderscoreESY_SY_EEEEENS4_23SM90_TMA_LOAD_MULTICASTENS4_14ComposedLayoutINS4_7SwizzleILi2ELi4ELi3EEENS4_18smem_ptr_flag_bitsILi8EEENST_INS5_IJNSA_ILi8EEESH_EEENS5_IJSH_SC_EEEEEEEvNS4_8identityES11_S1B_vS1C_EENS_8epilogue10collective6detail29Sm90TmaWarpSpecializedAdapterINS1F_15DefaultEpilogueISJ_SK_SK_NS1E_6thread17LinearCombinationISJ_Li1EffLNS1J_9ScaleType4KindE0ELNS_15FloatRoundStyleE2ESJ_EENS1_15EpilogueDefaultEEEEEvvEEEEvNT_6ParamsE,"aw",@nobits
	.sectionflags	@""
	.align	16
	.zero		1024


//--------------------- .nv.shared.reserved.0     --------------------------
	.section	.nv.shared.reserved.0,"aw",@nobits
	.weak		__nv_reservedSMEM_offset_0_alias
	.size		__nv_reservedSMEM_offset_0_alias, 0, 0
	.other		__nv_reservedSMEM_offset_0_alias,@"STO_CUDA_RESERVED_SHARED STV_DEFAULT"
__nv_reservedSMEM_offset_0_alias:
	.zero		0


//--------------------- .nv.global                --------------------------
	.section	.nv.global,"aw",@nobits
.nv.global:
	.type		_ZN39_INTERNAL_e56c3638_4_k_cu_465fb0ec_56104cute1_E,@object
	.size		_ZN39_INTERNAL_e56c3638_4_k_cu_465fb0ec_56104cute1_E,(_ZN39_INTERNAL_e56c3638_4_k_cu_465fb0ec_56104cuda3std3__45__cpo6cbeginE - _ZN39_INTERNAL_e56c3638_4_k_cu_465fb0ec_56104cute1_E)
_ZN39_INTERNAL_e56c3638_4_k_cu_465fb0ec_56104cute1_E:
	.zero		1
	.type		_ZN39_INTERNAL_e56c3638_4_k_cu_465fb0ec_56104cuda3std3__45__cpo6cbeginE,@object
	.size		_ZN39_INTERNAL_e56c3638_4_k_cu_465fb0ec_56104cuda3std3__45__cpo6cbeginE,(_ZN39_INTERNAL_e56c3638_4_k_cu_465fb0ec_56104cuda3std3__48in_placeE - _ZN39_INTERNAL_e56c3638_4_k_cu_465fb0ec_56104cuda3std3__45__cpo6cbeginE)
_ZN39_INTERNAL_e56c3638_4_k_cu_465fb0ec_56104cuda3std3__45__cpo6cbeginE:
	.zero		1
	.type		_ZN39_INTERNAL_e56c3638_4_k_cu_465fb0ec_56104cuda3std3__48in_placeE,@object
	.size		_ZN39_INTERNAL_e56c3638_4_k_cu_465fb0ec_56104cuda3std3__48in_placeE,(_ZN39_INTERNAL_e56c3638_4_k_cu_465fb0ec_56104cuda3std6ranges3__45__cpo9iter_moveE - _ZN39_INTERNAL_e56c3638_4_k_cu_465fb0ec_56104cuda3std3__48in_placeE)
_ZN39_INTERNAL_e56c3638_4_k_cu_465fb0ec_56104cuda3std3__48in_placeE:
	.zero		1
	.type		_ZN39_INTERNAL_e56c3638_4_k_cu_465fb0ec_56104cuda3std6ranges3__45__cpo9iter_moveE,@object
	.size		_ZN39_INTERNAL_e56c3638_4_k_cu_465fb0ec_56104cuda3std6ranges3__45__cpo9iter_moveE,(_ZN39_INTERNAL_e56c3638_4_k_cu_465fb0ec_56104cuda3std3__45__cpo5beginE - _ZN39_INTERNAL_e56c3638_4_k_cu_465fb0ec_56104cuda3std6ranges3__45__cpo9iter_moveE)
_ZN39_INTERNAL_e56c3638_4_k_cu_465fb0ec_56104cuda3std6ranges3__45__cpo9iter_moveE:
	.zero		1
	.type		_ZN39_INTERNAL_e56c3638_4_k_cu_465fb0ec_56104cuda3std3__45__cpo5beginE,@object
	.size		_ZN39_INTERNAL_e56c3638_4_k_cu_465fb0ec_56104cuda3std3__45__cpo5beginE,(_ZN39_INTERNAL_e56c3638_4_k_cu_465fb0ec_56104cuda3std3__441_GLOBAL__N__e56c3638_4_k_cu_465fb0ec_56106ignoreE - _ZN39_INTERNAL_e56c3638_4_k_cu_465fb0ec_56104cuda3std3__45__cpo5beginE)
_ZN39_INTERNAL_e56c3638_4_k_cu_465fb0ec_56104cuda3std3__45__cpo5beginE:
	.zero		1
	.type		_ZN39_INTERNAL_e56c3638_4_k_cu_465fb0ec_56104cuda3std3__441_GLOBAL__N__e56c3638_4_k_cu_465fb0ec_56106ignoreE,@object
	.size		_ZN39_INTERNAL_e56c3638_4_k_cu_465fb0ec_56104cuda3std3__441_GLOBAL__N__e56c3638_4_k_cu_465fb0ec_56106ignoreE,(_ZN39_INTERNAL_e56c3638_4_k_cu_465fb0ec_56104cute7productE - _ZN39_INTERNAL_e56c3638_4_k_cu_465fb0ec_56104cuda3std3__441_GLOBAL__N__e56c3638_4_k_cu_465fb0ec_56106ignoreE)
_ZN39_INTERNAL_e56c3638_4_k_cu_465fb0ec_56104cuda3std3__441_GLOBAL__N__e56c3638_4_k_cu_465fb0ec_56106ignoreE:
	.zero		1
	.type		_ZN39_INTERNAL_e56c3638_4_k_cu_465fb0ec_56104cute7productE,@object
	.size		_ZN39_INTERNAL_e56c3638_4_k_cu_465fb0ec_56104cute7productE,(_ZN39_INTERNAL_e56c3638_4_k_cu_465fb0ec_56104cuda3std3__45__cpo3endE - _ZN39_INTERNAL_e56c3638_4_k_cu_465fb0ec_56104cute7productE)
_ZN39_INTERNAL_e56c3638_4_k_cu_465fb0ec_56104cute7productE:
	.zero		1
	.type		_ZN39_INTERNAL_e56c3638_4_k_cu_465fb0ec_56104cuda3std3__45__cpo3endE,@object
	.size		_ZN39_INTERNAL_e56c3638_4_k_cu_465fb0ec_56104cuda3std3__45__cpo3endE,(_ZN39_INTERNAL_e56c3638_4_k_cu_465fb0ec_56104cuda3std3__419piecewise_constructE - _ZN39_INTERNAL_e56c3638_4_k_cu_465fb0ec_56104cuda3std3__45__cpo3endE)
_ZN39_INTERNAL_e56c3638_4_k_cu_465fb0ec_56104cuda3std3__45__cpo3endE:
	.zero		1
	.type		_ZN39_INTERNAL_e56c3638_4_k_cu_465fb0ec_56104cuda3std3__419piecewise_constructE,@object
	.size		_ZN39_INTERNAL_e56c3638_4_k_cu_465fb0ec_56104cuda3std3__419piecewise_constructE,(_ZN39_INTERNAL_e56c3638_4_k_cu_465fb0ec_56104cuda3std3__45__cpo4cendE - _ZN39_INTERNAL_e56c3638_4_k_cu_465fb0ec_56104cuda3std3__419piecewise_constructE)
_ZN39_INTERNAL_e56c3638_4_k_cu_465fb0ec_56104cuda3std3__419piecewise_constructE:
	.zero		1
	.type		_ZN39_INTERNAL_e56c3638_4_k_cu_465fb0ec_56104cuda3std3__45__cpo4cendE,@object
	.size		_ZN39_INTERNAL_e56c3638_4_k_cu_465fb0ec_56104cuda3std3__45__cpo4cendE,(_ZN39_INTERNAL_e56c3638_4_k_cu_465fb0ec_56104cuda3std6ranges3__45__cpo4swapE - _ZN39_INTERNAL_e56c3638_4_k_cu_465fb0ec_56104cuda3std3__45__cpo4cendE)
_ZN39_INTERNAL_e56c3638_4_k_cu_465fb0ec_56104cuda3std3__45__cpo4cendE:
	.zero		1
	.type		_ZN39_INTERNAL_e56c3638_4_k_cu_465fb0ec_56104cuda3std6ranges3__45__cpo4swapE,@object
	.size		_ZN39_INTERNAL_e56c3638_4_k_cu_465fb0ec_56104cuda3std6ranges3__45__cpo4swapE,(.L_7 - _ZN39_INTERNAL_e56c3638_4_k_cu_465fb0ec_56104cuda3std6ranges3__45__cpo4swapE)
_ZN39_INTERNAL_e56c3638_4_k_cu_465fb0ec_56104cuda3std6ranges3__45__cpo4swapE:
	.zero		1
.L_7:


//--------------------- .nv.constant0._ZN7cutlass13device_kernelINS_4gemm6kernel13GemmUniversalIN4cute5tupleIJiiiiEEENS1_10collective13CollectiveMmaINS1_37MainloopSm90TmaGmmaWarpSpecializedFP8ILi5ENS5_IJNS4_1CILi2EEESB_NSA_ILi1EEEEEENS1_35KernelTmaWarpSpecializedCooperativeEEENS5_IJNSA_ILi128EEESG_NSA_ILi64EEEEEENS_12float_e5m2_tENS5_IJlSC_lEEESJ_SK_NS4_8TiledMMAINS4_8MMA_AtomIJNS4_4SM904GMMA31MMA_64x128x32_F32E5M2E5M2_SS_TNILNSO_7ScaleInE1ELSQ_1EEEEEENS4_6LayoutINS5_IJSB_SC_SC_EEENS5_IJSC_NSA_ILi0EEESV_EEEEENS5_IJNS4_10UnderscoreESY_SY_EEEEENS4_23SM90_TMA_LOAD_MULTICASTENS4_14ComposedLayoutINS4_7SwizzleILi2ELi4ELi3EEENS4_18smem_ptr_flag_bitsILi8EEENST_INS5_IJNSA_ILi8EEESH_EEENS5_IJSH_SC_EEEEEEEvNS4_8identityES11_S1B_vS1C_EENS_8epilogue10collective6detail29Sm90TmaWarpSpecializedAdapterINS1F_15DefaultEpilogueISJ_SK_SK_NS1E_6thread17LinearCombinationISJ_Li1EffLNS1J_9ScaleType4KindE0ELNS_15FloatRoundStyleE2ESJ_EENS1_15EpilogueDefaultEEEEEvvEEEEvNT_6ParamsE --------------------------
	.section	.nv.constant0._ZN7cutlass13device_kernelINS_4gemm6kernel13GemmUniversalIN4cute5tupleIJiiiiEEENS1_10collective13CollectiveMmaINS1_37MainloopSm90TmaGmmaWarpSpecializedFP8ILi5ENS5_IJNS4_1CILi2EEESB_NSA_ILi1EEEEEENS1_35KernelTmaWarpSpecializedCooperativeEEENS5_IJNSA_ILi128EEESG_NSA_ILi64EEEEEENS_12float_e5m2_tENS5_IJlSC_lEEESJ_SK_NS4_8TiledMMAINS4_8MMA_AtomIJNS4_4SM904GMMA31MMA_64x128x32_F32E5M2E5M2_SS_TNILNSO_7ScaleInE1ELSQ_1EEEEEENS4_6LayoutINS5_IJSB_SC_SC_EEENS5_IJSC_NSA_ILi0EEESV_EEEEENS5_IJNS4_10UnderscoreESY_SY_EEEEENS4_23SM90_TMA_LOAD_MULTICASTENS4_14ComposedLayoutINS4_7SwizzleILi2ELi4ELi3EEENS4_18smem_ptr_flag_bitsILi8EEENST_INS5_IJNSA_ILi8EEESH_EEENS5_IJSH_SC_EEEEEEEvNS4_8identityES11_S1B_vS1C_EENS_8epilogue10collective6detail29Sm90TmaWarpSpecializedAdapterINS1F_15DefaultEpilogueISJ_SK_SK_NS1E_6thread17LinearCombinationISJ_Li1EffLNS1J_9ScaleType4KindE0ELNS_15FloatRoundStyleE2ESJ_EENS1_15EpilogueDefaultEEEEEvvEEEEvNT_6ParamsE,"a",@progbits
	.sectionflags	@""
	.align	4
.nv.constant0._ZN7cutlass13device_kernelINS_4gemm6kernel13GemmUniversalIN4cute5tupleIJiiiiEEENS1_10collective13CollectiveMmaINS1_37MainloopSm90TmaGmmaWarpSpecializedFP8ILi5ENS5_IJNS4_1CILi2EEESB_NSA_ILi1EEEEEENS1_35KernelTmaWarpSpecializedCooperativeEEENS5_IJNSA_ILi128EEESG_NSA_ILi64EEEEEENS_12float_e5m2_tENS5_IJlSC_lEEESJ_SK_NS4_8TiledMMAINS4_8MMA_AtomIJNS4_4SM904GMMA31MMA_64x128x32_F32E5M2E5M2_SS_TNILNSO_7ScaleInE1ELSQ_1EEEEEENS4_6LayoutINS5_IJSB_SC_SC_EEENS5_IJSC_NSA_ILi0EEESV_EEEEENS5_IJNS4_10UnderscoreESY_SY_EEEEENS4_23SM90_TMA_LOAD_MULTICASTENS4_14ComposedLayoutINS4_7SwizzleILi2ELi4ELi3EEENS4_18smem_ptr_flag_bitsILi8EEENST_INS5_IJNSA_ILi8EEESH_EEENS5_IJSH_SC_EEEEEEEvNS4_8identityES11_S1B_vS1C_EENS_8epilogue10collective6detail29Sm90TmaWarpSpecializedAdapterINS1F_15DefaultEpilogueISJ_SK_SK_NS1E_6thread17LinearCombinationISJ_Li1EffLNS1J_9ScaleType4KindE0ELNS_15FloatRoundStyleE2ESJ_EENS1_15EpilogueDefaultEEEEEvvEEEEvNT_6ParamsE:
	.zero		1664


//--------------------- SYMBOLS --------------------------

	.type		.nv.reservedSmem.offset0,@object
	.size		.nv.reservedSmem.offset0,0x4
